//
// Generated by NVIDIA NVVM Compiler
//
// Compiler Build ID: CL-36424714
// Cuda compilation tools, release 13.0, V13.0.88
// Based on NVVM 20.0.0
//

.version 9.0
.target sm_100
.address_size 64

	// .globl	_Z10extractMinPiS_S_S_ii
.global .align 4 .b8 Cx[400000000];
.global .align 4 .b8 PQ[400000000];

.visible .entry _Z10extractMinPiS_S_S_ii(
	.param .u64 .ptr .align 1 _Z10extractMinPiS_S_S_ii_param_0,
	.param .u64 .ptr .align 1 _Z10extractMinPiS_S_S_ii_param_1,
	.param .u64 .ptr .align 1 _Z10extractMinPiS_S_S_ii_param_2,
	.param .u64 .ptr .align 1 _Z10extractMinPiS_S_S_ii_param_3,
	.param .u32 _Z10extractMinPiS_S_S_ii_param_4,
	.param .u32 _Z10extractMinPiS_S_S_ii_param_5
)
{
	.reg .pred 	%p<11>;
	.reg .b32 	%r<63>;
	.reg .b64 	%rd<54>;

	ld.param.u64 	%rd7, [_Z10extractMinPiS_S_S_ii_param_0];
	ld.param.u64 	%rd8, [_Z10extractMinPiS_S_S_ii_param_1];
	ld.param.u64 	%rd9, [_Z10extractMinPiS_S_S_ii_param_2];
	ld.param.u64 	%rd10, [_Z10extractMinPiS_S_S_ii_param_3];
	ld.param.u32 	%r15, [_Z10extractMinPiS_S_S_ii_param_4];
	ld.param.u32 	%r16, [_Z10extractMinPiS_S_S_ii_param_5];
	mov.u32 	%r17, %ctaid.x;
	mov.u32 	%r18, %ntid.x;
	mov.u32 	%r19, %tid.x;
	mad.lo.s32 	%r1, %r17, %r18, %r19;
	setp.ge.s32 	%p1, %r1, %r16;
	@%p1 bra 	$L__BB0_15;
	cvta.to.global.u64 	%rd11, %rd7;
	mul.wide.s32 	%rd12, %r1, 4;
	add.s64 	%rd1, %rd11, %rd12;
	ld.global.u32 	%r2, [%rd1];
	setp.lt.s32 	%p2, %r2, 1;
	@%p2 bra 	$L__BB0_15;
	add.s32 	%r20, %r15, %r16;
	add.s32 	%r21, %r20, -1;
	div.s32 	%r22, %r21, %r16;
	mul.lo.s32 	%r23, %r22, %r1;
	mul.wide.s32 	%rd13, %r23, 4;
	mov.u64 	%rd14, PQ;
	add.s64 	%rd2, %rd14, %rd13;
	ld.volatile.global.u32 	%r3, [%rd2];
	add.s32 	%r4, %r23, -1;
	add.s32 	%r24, %r4, %r2;
	mul.wide.s32 	%rd15, %r24, 4;
	add.s64 	%rd16, %rd14, %rd15;
	ld.volatile.global.u32 	%r25, [%rd16];
	st.volatile.global.u32 	[%rd2], %r25;
	ld.global.u32 	%r26, [%rd1];
	add.s32 	%r58, %r26, -1;
	st.global.u32 	[%rd1], %r58;
	setp.lt.s32 	%p3, %r26, 3;
	@%p3 bra 	$L__BB0_14;
	mov.b32 	%r60, 0;
	mov.b32 	%r59, 1;
	mov.u64 	%rd27, Cx;
	mov.u32 	%r62, %r60;
$L__BB0_4:
	add.s32 	%r10, %r60, 2;
	setp.lt.s32 	%p4, %r10, %r58;
	@%p4 bra 	$L__BB0_7;
	mul.wide.s32 	%rd17, %r62, 4;
	add.s64 	%rd3, %rd2, %rd17;
	ld.volatile.global.u32 	%r29, [%rd3];
	mul.wide.s32 	%rd18, %r29, 4;
	add.s64 	%rd20, %rd27, %rd18;
	ld.volatile.global.u32 	%r30, [%rd20];
	add.s32 	%r31, %r10, %r4;
	mul.wide.s32 	%rd21, %r31, 4;
	add.s64 	%rd4, %rd14, %rd21;
	ld.volatile.global.u32 	%r32, [%rd4];
	mul.wide.s32 	%rd23, %r32, 4;
	add.s64 	%rd24, %rd27, %rd23;
	ld.volatile.global.u32 	%r33, [%rd24];
	setp.le.s32 	%p5, %r30, %r33;
	@%p5 bra 	$L__BB0_14;
	ld.volatile.global.u32 	%r34, [%rd4];
	ld.volatile.global.u32 	%r35, [%rd3];
	st.volatile.global.u32 	[%rd4], %r35;
	st.volatile.global.u32 	[%rd3], %r34;
	mov.u32 	%r62, %r59;
	bra.uni 	$L__BB0_13;
$L__BB0_7:
	mul.wide.s32 	%rd25, %r62, 4;
	add.s64 	%rd5, %rd2, %rd25;
	ld.volatile.global.u32 	%r36, [%rd5];
	mul.wide.s32 	%rd26, %r36, 4;
	add.s64 	%rd28, %rd27, %rd26;
	ld.volatile.global.u32 	%r37, [%rd28];
	mul.wide.s32 	%rd29, %r60, 4;
	add.s64 	%rd6, %rd2, %rd29;
	ld.volatile.global.u32 	%r38, [%rd6+4];
	mul.wide.s32 	%rd30, %r38, 4;
	add.s64 	%rd31, %rd27, %rd30;
	ld.volatile.global.u32 	%r39, [%rd31];
	setp.le.s32 	%p6, %r37, %r39;
	@%p6 bra 	$L__BB0_10;
	ld.volatile.global.u32 	%r40, [%rd6+4];
	mul.wide.s32 	%rd32, %r40, 4;
	add.s64 	%rd34, %rd27, %rd32;
	ld.volatile.global.u32 	%r41, [%rd34];
	ld.volatile.global.u32 	%r42, [%rd6+8];
	mul.wide.s32 	%rd35, %r42, 4;
	add.s64 	%rd36, %rd27, %rd35;
	ld.volatile.global.u32 	%r43, [%rd36];
	setp.gt.s32 	%p7, %r41, %r43;
	@%p7 bra 	$L__BB0_10;
	ld.volatile.global.u32 	%r44, [%rd6+4];
	ld.volatile.global.u32 	%r45, [%rd5];
	st.volatile.global.u32 	[%rd6+4], %r45;
	st.volatile.global.u32 	[%rd5], %r44;
	mov.u32 	%r62, %r59;
	bra.uni 	$L__BB0_13;
$L__BB0_10:
	ld.volatile.global.u32 	%r46, [%rd5];
	mul.wide.s32 	%rd37, %r46, 4;
	add.s64 	%rd39, %rd27, %rd37;
	ld.volatile.global.u32 	%r47, [%rd39];
	ld.volatile.global.u32 	%r48, [%rd6+8];
	mul.wide.s32 	%rd40, %r48, 4;
	add.s64 	%rd41, %rd27, %rd40;
	ld.volatile.global.u32 	%r49, [%rd41];
	setp.le.s32 	%p8, %r47, %r49;
	@%p8 bra 	$L__BB0_14;
	ld.volatile.global.u32 	%r50, [%rd6+8];
	mul.wide.s32 	%rd42, %r50, 4;
	add.s64 	%rd44, %rd27, %rd42;
	ld.volatile.global.u32 	%r51, [%rd44];
	ld.volatile.global.u32 	%r52, [%rd6+4];
	mul.wide.s32 	%rd45, %r52, 4;
	add.s64 	%rd46, %rd27, %rd45;
	ld.volatile.global.u32 	%r53, [%rd46];
	setp.gt.s32 	%p9, %r51, %r53;
	@%p9 bra 	$L__BB0_14;
	ld.volatile.global.u32 	%r54, [%rd6+8];
	ld.volatile.global.u32 	%r55, [%rd5];
	st.volatile.global.u32 	[%rd6+8], %r55;
	st.volatile.global.u32 	[%rd5], %r54;
	mov.u32 	%r62, %r10;
$L__BB0_13:
	shl.b32 	%r60, %r62, 1;
	or.b32  	%r59, %r60, 1;
	ld.global.u32 	%r58, [%rd1];
	setp.lt.s32 	%p10, %r59, %r58;
	@%p10 bra 	$L__BB0_4;
$L__BB0_14:
	cvta.to.global.u64 	%rd47, %rd10;
	mul.wide.s32 	%rd48, %r3, 4;
	add.s64 	%rd49, %rd47, %rd48;
	mov.b32 	%r56, -1;
	st.global.u32 	[%rd49], %r56;
	cvta.to.global.u64 	%rd50, %rd9;
	atom.global.add.u32 	%r57, [%rd50], 1;
	cvta.to.global.u64 	%rd51, %rd8;
	mul.wide.s32 	%rd52, %r57, 4;
	add.s64 	%rd53, %rd51, %rd52;
	st.global.u32 	[%rd53], %r3;
$L__BB0_15:
	ret;

}
	// .globl	_Z13A_star_expandPiS_PjS_S_S_S_S_S_S_iiiiS_S_iS_S_S_i
.visible .entry _Z13A_star_expandPiS_PjS_S_S_S_S_S_S_iiiiS_S_iS_S_S_i(
	.param .u64 .ptr .align 1 _Z13A_star_expandPiS_PjS_S_S_S_S_S_S_iiiiS_S_iS_S_S_i_param_0,
	.param .u64 .ptr .align 1 _Z13A_star_expandPiS_PjS_S_S_S_S_S_S_iiiiS_S_iS_S_S_i_param_1,
	.param .u64 .ptr .align 1 _Z13A_star_expandPiS_PjS_S_S_S_S_S_S_iiiiS_S_iS_S_S_i_param_2,
	.param .u64 .ptr .align 1 _Z13A_star_expandPiS_PjS_S_S_S_S_S_S_iiiiS_S_iS_S_S_i_param_3,
	.param .u64 .ptr .align 1 _Z13A_star_expandPiS_PjS_S_S_S_S_S_S_iiiiS_S_iS_S_S_i_param_4,
	.param .u64 .ptr .align 1 _Z13A_star_expandPiS_PjS_S_S_S_S_S_S_iiiiS_S_iS_S_S_i_param_5,
	.param .u64 .ptr .align 1 _Z13A_star_expandPiS_PjS_S_S_S_S_S_S_iiiiS_S_iS_S_S_i_param_6,
	.param .u64 .ptr .align 1 _Z13A_star_expandPiS_PjS_S_S_S_S_S_S_iiiiS_S_iS_S_S_i_param_7,
	.param .u64 .ptr .align 1 _Z13A_star_expandPiS_PjS_S_S_S_S_S_S_iiiiS_S_iS_S_S_i_param_8,
	.param .u64 .ptr .align 1 _Z13A_star_expandPiS_PjS_S_S_S_S_S_S_iiiiS_S_iS_S_S_i_param_9,
	.param .u32 _Z13A_star_expandPiS_PjS_S_S_S_S_S_S_iiiiS_S_iS_S_S_i_param_10,
	.param .u32 _Z13A_star_expandPiS_PjS_S_S_S_S_S_S_iiiiS_S_iS_S_S_i_param_11,
	.param .u32 _Z13A_star_expandPiS_PjS_S_S_S_S_S_S_iiiiS_S_iS_S_S_i_param_12,
	.param .u32 _Z13A_star_expandPiS_PjS_S_S_S_S_S_S_iiiiS_S_iS_S_S_i_param_13,
	.param .u64 .ptr .align 1 _Z13A_star_expandPiS_PjS_S_S_S_S_S_S_iiiiS_S_iS_S_S_i_param_14,
	.param .u64 .ptr .align 1 _Z13A_star_expandPiS_PjS_S_S_S_S_S_S_iiiiS_S_iS_S_S_i_param_15,
	.param .u32 _Z13A_star_expandPiS_PjS_S_S_S_S_S_S_iiiiS_S_iS_S_S_i_param_16,
	.param .u64 .ptr .align 1 _Z13A_star_expandPiS_PjS_S_S_S_S_S_S_iiiiS_S_iS_S_S_i_param_17,
	.param .u64 .ptr .align 1 _Z13A_star_expandPiS_PjS_S_S_S_S_S_S_iiiiS_S_iS_S_S_i_param_18,
	.param .u64 .ptr .align 1 _Z13A_star_expandPiS_PjS_S_S_S_S_S_S_iiiiS_S_iS_S_S_i_param_19,
	.param .u32 _Z13A_star_expandPiS_PjS_S_S_S_S_S_S_iiiiS_S_iS_S_S_i_param_20
)
{
	.reg .pred 	%p<22>;
	.reg .b32 	%r<62>;
	.reg .b64 	%rd<70>;

	ld.param.u64 	%rd19, [_Z13A_star_expandPiS_PjS_S_S_S_S_S_S_iiiiS_S_iS_S_S_i_param_0];
	ld.param.u64 	%rd20, [_Z13A_star_expandPiS_PjS_S_S_S_S_S_S_iiiiS_S_iS_S_S_i_param_1];
	ld.param.u64 	%rd25, [_Z13A_star_expandPiS_PjS_S_S_S_S_S_S_iiiiS_S_iS_S_S_i_param_2];
	ld.param.u64 	%rd26, [_Z13A_star_expandPiS_PjS_S_S_S_S_S_S_iiiiS_S_iS_S_S_i_param_3];
	ld.param.u64 	%rd27, [_Z13A_star_expandPiS_PjS_S_S_S_S_S_S_iiiiS_S_iS_S_S_i_param_4];
	ld.param.u64 	%rd28, [_Z13A_star_expandPiS_PjS_S_S_S_S_S_S_iiiiS_S_iS_S_S_i_param_6];
	ld.param.u64 	%rd29, [_Z13A_star_expandPiS_PjS_S_S_S_S_S_S_iiiiS_S_iS_S_S_i_param_7];
	ld.param.u64 	%rd30, [_Z13A_star_expandPiS_PjS_S_S_S_S_S_S_iiiiS_S_iS_S_S_i_param_9];
	ld.param.u32 	%r22, [_Z13A_star_expandPiS_PjS_S_S_S_S_S_S_iiiiS_S_iS_S_S_i_param_10];
	ld.param.u32 	%r58, [_Z13A_star_expandPiS_PjS_S_S_S_S_S_S_iiiiS_S_iS_S_S_i_param_11];
	ld.param.u32 	%r24, [_Z13A_star_expandPiS_PjS_S_S_S_S_S_S_iiiiS_S_iS_S_S_i_param_13];
	ld.param.u64 	%rd31, [_Z13A_star_expandPiS_PjS_S_S_S_S_S_S_iiiiS_S_iS_S_S_i_param_14];
	ld.param.u32 	%r25, [_Z13A_star_expandPiS_PjS_S_S_S_S_S_S_iiiiS_S_iS_S_S_i_param_16];
	ld.param.u32 	%r60, [_Z13A_star_expandPiS_PjS_S_S_S_S_S_S_iiiiS_S_iS_S_S_i_param_20];
	cvta.to.global.u64 	%rd1, %rd31;
	cvta.to.global.u64 	%rd2, %rd30;
	cvta.to.global.u64 	%rd3, %rd27;
	cvta.to.global.u64 	%rd4, %rd25;
	cvta.to.global.u64 	%rd5, %rd26;
	cvta.to.global.u64 	%rd6, %rd29;
	cvta.to.global.u64 	%rd32, %rd28;
	mov.u32 	%r27, %ctaid.x;
	mov.u32 	%r28, %ntid.x;
	mov.u32 	%r29, %tid.x;
	mad.lo.s32 	%r1, %r27, %r28, %r29;
	ld.global.u32 	%r30, [%rd32];
	setp.ge.s32 	%p3, %r1, %r30;
	@%p3 bra 	$L__BB1_30;
	ld.param.u64 	%rd66, [_Z13A_star_expandPiS_PjS_S_S_S_S_S_S_iiiiS_S_iS_S_S_i_param_5];
	cvta.to.global.u64 	%rd33, %rd66;
	mul.wide.s32 	%rd34, %r1, 4;
	add.s64 	%rd35, %rd33, %rd34;
	ld.global.u32 	%r2, [%rd35];
	setp.ne.s32 	%p4, %r2, %r24;
	@%p4 bra 	$L__BB1_3;
	ld.param.u64 	%rd67, [_Z13A_star_expandPiS_PjS_S_S_S_S_S_S_iiiiS_S_iS_S_S_i_param_8];
	cvta.to.global.u64 	%rd36, %rd67;
	atom.global.or.b32 	%r31, [%rd36], 1;
$L__BB1_3:
	cvta.to.global.u64 	%rd37, %rd19;
	mul.wide.s32 	%rd38, %r2, 4;
	add.s64 	%rd7, %rd37, %rd38;
	ld.global.u32 	%r59, [%rd7];
	add.s32 	%r4, %r22, -1;
	setp.eq.s32 	%p5, %r2, %r4;
	@%p5 bra 	$L__BB1_5;
	ld.global.u32 	%r58, [%rd7+4];
$L__BB1_5:
	setp.ge.s32 	%p6, %r59, %r58;
	mov.u64 	%rd40, Cx;
	add.s64 	%rd8, %rd40, %rd38;
	add.s64 	%rd9, %rd5, %rd38;
	@%p6 bra 	$L__BB1_16;
	cvta.to.global.u64 	%rd10, %rd20;
$L__BB1_7:
	mul.wide.s32 	%rd41, %r59, 4;
	add.s64 	%rd42, %rd10, %rd41;
	ld.global.u32 	%r8, [%rd42];
	setp.lt.s32 	%p7, %r8, 0;
	@%p7 bra 	$L__BB1_15;
	mul.wide.u32 	%rd43, %r8, 4;
	add.s64 	%rd11, %rd6, %rd43;
	add.s64 	%rd12, %rd40, %rd43;
$L__BB1_9:
	atom.relaxed.global.cas.b32 	%r32, [%rd11], 0, 1;
	setp.eq.s32 	%p1, %r32, 0;
	setp.ne.s32 	%p8, %r32, 0;
	@%p8 bra 	$L__BB1_14;
	ld.volatile.global.u32 	%r33, [%rd12];
	ld.volatile.global.u32 	%r34, [%rd8];
	ld.global.u32 	%r9, [%rd9];
	sub.s32 	%r35, %r34, %r9;
	mul.wide.s32 	%rd45, %r59, 4;
	add.s64 	%rd46, %rd4, %rd45;
	ld.global.u32 	%r10, [%rd46];
	add.s32 	%r36, %r35, %r10;
	mul.wide.u32 	%rd47, %r8, 4;
	add.s64 	%rd48, %rd5, %rd47;
	ld.global.u32 	%r11, [%rd48];
	add.s32 	%r37, %r36, %r11;
	setp.le.u32 	%p9, %r33, %r37;
	@%p9 bra 	$L__BB1_13;
	ld.volatile.global.u32 	%r38, [%rd8];
	sub.s32 	%r39, %r38, %r9;
	add.s32 	%r40, %r39, %r10;
	add.s32 	%r41, %r40, %r11;
	st.volatile.global.u32 	[%rd12], %r41;
	membar.gl;
	add.s64 	%rd50, %rd3, %rd47;
	st.global.u32 	[%rd50], %r2;
	add.s64 	%rd51, %rd2, %rd47;
	ld.global.u32 	%r42, [%rd51];
	setp.ne.s32 	%p10, %r42, -1;
	@%p10 bra 	$L__BB1_13;
	add.s64 	%rd53, %rd1, %rd47;
	mov.b32 	%r43, 1;
	st.global.u32 	[%rd53], %r43;
$L__BB1_13:
	atom.relaxed.global.cas.b32 	%r44, [%rd11], 1, 0;
$L__BB1_14:
	bar.sync 	0;
	not.pred 	%p11, %p1;
	@%p11 bra 	$L__BB1_9;
$L__BB1_15:
	add.s32 	%r59, %r59, 1;
	setp.ne.s32 	%p12, %r59, %r58;
	@%p12 bra 	$L__BB1_7;
$L__BB1_16:
	setp.eq.s32 	%p13, %r25, 0;
	@%p13 bra 	$L__BB1_30;
	ld.param.u64 	%rd68, [_Z13A_star_expandPiS_PjS_S_S_S_S_S_S_iiiiS_S_iS_S_S_i_param_17];
	setp.eq.s32 	%p14, %r2, %r4;
	cvta.to.global.u64 	%rd54, %rd68;
	mul.wide.s32 	%rd55, %r2, 4;
	add.s64 	%rd13, %rd54, %rd55;
	ld.global.u32 	%r61, [%rd13];
	@%p14 bra 	$L__BB1_19;
	ld.global.u32 	%r60, [%rd13+4];
$L__BB1_19:
	setp.ge.s32 	%p15, %r61, %r60;
	@%p15 bra 	$L__BB1_30;
	ld.param.u64 	%rd69, [_Z13A_star_expandPiS_PjS_S_S_S_S_S_S_iiiiS_S_iS_S_S_i_param_18];
	cvta.to.global.u64 	%rd14, %rd69;
	mov.u64 	%rd59, Cx;
$L__BB1_21:
	mul.wide.s32 	%rd56, %r61, 4;
	add.s64 	%rd57, %rd14, %rd56;
	ld.global.u32 	%r17, [%rd57];
	setp.lt.s32 	%p16, %r17, 0;
	@%p16 bra 	$L__BB1_29;
	mul.wide.u32 	%rd58, %r17, 4;
	add.s64 	%rd15, %rd6, %rd58;
	add.s64 	%rd16, %rd59, %rd58;
	add.s64 	%rd17, %rd2, %rd58;
	add.s64 	%rd18, %rd1, %rd58;
	add.s64 	%rd61, %rd4, %rd56;
$L__BB1_23:
	atom.relaxed.global.cas.b32 	%r45, [%rd15], 0, 1;
	setp.eq.s32 	%p2, %r45, 0;
	setp.ne.s32 	%p17, %r45, 0;
	@%p17 bra 	$L__BB1_28;
	ld.volatile.global.u32 	%r46, [%rd16];
	ld.volatile.global.u32 	%r47, [%rd8];
	ld.global.u32 	%r18, [%rd9];
	sub.s32 	%r48, %r47, %r18;
	ld.global.u32 	%r19, [%rd61];
	add.s32 	%r49, %r48, %r19;
	mul.wide.u32 	%rd62, %r17, 4;
	add.s64 	%rd63, %rd5, %rd62;
	ld.global.u32 	%r20, [%rd63];
	add.s32 	%r50, %r49, %r20;
	setp.le.u32 	%p18, %r46, %r50;
	@%p18 bra 	$L__BB1_27;
	ld.volatile.global.u32 	%r51, [%rd8];
	sub.s32 	%r52, %r51, %r18;
	add.s32 	%r53, %r52, %r19;
	add.s32 	%r54, %r53, %r20;
	st.volatile.global.u32 	[%rd16], %r54;
	membar.gl;
	mul.wide.u32 	%rd64, %r17, 4;
	add.s64 	%rd65, %rd3, %rd64;
	st.global.u32 	[%rd65], %r2;
	ld.global.u32 	%r55, [%rd17];
	setp.ne.s32 	%p19, %r55, -1;
	@%p19 bra 	$L__BB1_27;
	mov.b32 	%r56, 1;
	st.global.u32 	[%rd18], %r56;
$L__BB1_27:
	atom.relaxed.global.cas.b32 	%r57, [%rd15], 1, 0;
$L__BB1_28:
	bar.sync 	0;
	not.pred 	%p20, %p2;
	@%p20 bra 	$L__BB1_23;
$L__BB1_29:
	add.s32 	%r61, %r61, 1;
	setp.ne.s32 	%p21, %r61, %r60;
	@%p21 bra 	$L__BB1_21;
$L__BB1_30:
	ret;

}
	// .globl	_Z10keepHeapPQPiii
.visible .entry _Z10keepHeapPQPiii(
	.param .u64 .ptr .align 1 _Z10keepHeapPQPiii_param_0,
	.param .u32 _Z10keepHeapPQPiii_param_1,
	.param .u32 _Z10keepHeapPQPiii_param_2
)
{
	.reg .pred 	%p<16>;
	.reg .b32 	%r<58>;
	.reg .b64 	%rd<45>;

	ld.param.u64 	%rd5, [_Z10keepHeapPQPiii_param_0];
	ld.param.u32 	%r17, [_Z10keepHeapPQPiii_param_1];
	ld.param.u32 	%r18, [_Z10keepHeapPQPiii_param_2];
	mov.u32 	%r19, %ctaid.x;
	mov.u32 	%r20, %ntid.x;
	mov.u32 	%r21, %tid.x;
	mad.lo.s32 	%r1, %r19, %r20, %r21;
	setp.ge.s32 	%p1, %r1, %r18;
	@%p1 bra 	$L__BB2_13;
	cvta.to.global.u64 	%rd6, %rd5;
	mul.wide.s32 	%rd7, %r1, 4;
	add.s64 	%rd8, %rd6, %rd7;
	ld.global.u32 	%r2, [%rd8];
	setp.lt.s32 	%p2, %r2, 1;
	@%p2 bra 	$L__BB2_13;
	add.s32 	%r22, %r17, %r18;
	add.s32 	%r23, %r22, -1;
	div.s32 	%r24, %r23, %r18;
	mul.lo.s32 	%r3, %r24, %r1;
	add.s32 	%r4, %r3, %r2;
	mov.u64 	%rd26, PQ;
	mov.u64 	%rd30, Cx;
	mov.u32 	%r55, %r3;
$L__BB2_3:
	shl.b32 	%r6, %r55, 1;
	add.s32 	%r7, %r6, 2;
	setp.ge.s32 	%p3, %r7, %r4;
	@%p3 bra 	$L__BB2_8;
	mul.wide.s32 	%rd27, %r55, 4;
	add.s64 	%rd28, %rd26, %rd27;
	ld.volatile.global.u32 	%r38, [%rd28];
	mul.wide.s32 	%rd29, %r38, 4;
	add.s64 	%rd31, %rd30, %rd29;
	ld.volatile.global.u32 	%r39, [%rd31];
	add.s64 	%rd32, %rd28, %rd27;
	ld.volatile.global.u32 	%r41, [%rd32+4];
	mul.wide.s32 	%rd33, %r41, 4;
	add.s64 	%rd34, %rd30, %rd33;
	ld.volatile.global.u32 	%r8, [%rd34];
	ld.volatile.global.u32 	%r42, [%rd32+8];
	mul.wide.s32 	%rd35, %r42, 4;
	add.s64 	%rd36, %rd30, %rd35;
	ld.volatile.global.u32 	%r43, [%rd36];
	min.s32 	%r44, %r8, %r43;
	setp.ge.s32 	%p10, %r44, %r39;
	@%p10 bra 	$L__BB2_12;
	add.s32 	%r45, %r6, 1;
	setp.gt.s32 	%p11, %r8, %r43;
	selp.b32 	%r56, %r7, %r45, %p11;
	setp.le.s32 	%p12, %r56, %r3;
	@%p12 bra 	$L__BB2_12;
$L__BB2_6:
	add.s32 	%r46, %r56, -1;
	shr.u32 	%r47, %r46, 31;
	add.s32 	%r48, %r46, %r47;
	shr.s32 	%r12, %r48, 1;
	mul.wide.s32 	%rd37, %r12, 4;
	add.s64 	%rd1, %rd26, %rd37;
	ld.volatile.global.u32 	%r49, [%rd1];
	mul.wide.s32 	%rd39, %r49, 4;
	add.s64 	%rd41, %rd30, %rd39;
	ld.volatile.global.u32 	%r50, [%rd41];
	mul.wide.s32 	%rd42, %r56, 4;
	add.s64 	%rd2, %rd26, %rd42;
	ld.volatile.global.u32 	%r51, [%rd2];
	mul.wide.s32 	%rd43, %r51, 4;
	add.s64 	%rd44, %rd30, %rd43;
	ld.volatile.global.u32 	%r52, [%rd44];
	setp.le.s32 	%p13, %r50, %r52;
	@%p13 bra 	$L__BB2_12;
	ld.volatile.global.u32 	%r53, [%rd2];
	ld.volatile.global.u32 	%r54, [%rd1];
	st.volatile.global.u32 	[%rd2], %r54;
	st.volatile.global.u32 	[%rd1], %r53;
	setp.gt.s32 	%p14, %r12, %r3;
	mov.u32 	%r56, %r12;
	@%p14 bra 	$L__BB2_6;
	bra.uni 	$L__BB2_12;
$L__BB2_8:
	add.s32 	%r57, %r6, 1;
	setp.ge.s32 	%p4, %r57, %r4;
	@%p4 bra 	$L__BB2_12;
	mul.wide.s32 	%rd10, %r55, 4;
	add.s64 	%rd11, %rd26, %rd10;
	ld.volatile.global.u32 	%r25, [%rd11];
	mul.wide.s32 	%rd12, %r25, 4;
	add.s64 	%rd14, %rd30, %rd12;
	ld.volatile.global.u32 	%r26, [%rd14];
	add.s64 	%rd15, %rd11, %rd10;
	ld.volatile.global.u32 	%r27, [%rd15+4];
	mul.wide.s32 	%rd16, %r27, 4;
	add.s64 	%rd17, %rd30, %rd16;
	ld.volatile.global.u32 	%r28, [%rd17];
	setp.le.s32 	%p5, %r26, %r28;
	setp.lt.s32 	%p6, %r6, %r3;
	or.pred  	%p7, %p5, %p6;
	@%p7 bra 	$L__BB2_12;
$L__BB2_10:
	add.s32 	%r29, %r57, -1;
	shr.u32 	%r30, %r29, 31;
	add.s32 	%r31, %r29, %r30;
	shr.s32 	%r15, %r31, 1;
	mul.wide.s32 	%rd18, %r15, 4;
	add.s64 	%rd3, %rd26, %rd18;
	ld.volatile.global.u32 	%r32, [%rd3];
	mul.wide.s32 	%rd20, %r32, 4;
	add.s64 	%rd22, %rd30, %rd20;
	ld.volatile.global.u32 	%r33, [%rd22];
	mul.wide.s32 	%rd23, %r57, 4;
	add.s64 	%rd4, %rd26, %rd23;
	ld.volatile.global.u32 	%r34, [%rd4];
	mul.wide.s32 	%rd24, %r34, 4;
	add.s64 	%rd25, %rd30, %rd24;
	ld.volatile.global.u32 	%r35, [%rd25];
	setp.le.s32 	%p8, %r33, %r35;
	@%p8 bra 	$L__BB2_12;
	ld.volatile.global.u32 	%r36, [%rd4];
	ld.volatile.global.u32 	%r37, [%rd3];
	st.volatile.global.u32 	[%rd4], %r37;
	st.volatile.global.u32 	[%rd3], %r36;
	setp.gt.s32 	%p9, %r15, %r3;
	mov.u32 	%r57, %r15;
	@%p9 bra 	$L__BB2_10;
$L__BB2_12:
	add.s32 	%r55, %r55, 1;
	setp.lt.s32 	%p15, %r55, %r4;
	@%p15 bra 	$L__BB2_3;
$L__BB2_13:
	ret;

}
	// .globl	_Z5setNVPiS_S_i
.visible .entry _Z5setNVPiS_S_i(
	.param .u64 .ptr .align 1 _Z5setNVPiS_S_i_param_0,
	.param .u64 .ptr .align 1 _Z5setNVPiS_S_i_param_1,
	.param .u64 .ptr .align 1 _Z5setNVPiS_S_i_param_2,
	.param .u32 _Z5setNVPiS_S_i_param_3
)
{
	.reg .pred 	%p<3>;
	.reg .b32 	%r<8>;
	.reg .b64 	%rd<11>;

	ld.param.u64 	%rd1, [_Z5setNVPiS_S_i_param_0];
	ld.param.u64 	%rd2, [_Z5setNVPiS_S_i_param_1];
	ld.param.u64 	%rd3, [_Z5setNVPiS_S_i_param_2];
	ld.param.u32 	%r2, [_Z5setNVPiS_S_i_param_3];
	mov.u32 	%r3, %ctaid.x;
	mov.u32 	%r4, %ntid.x;
	mov.u32 	%r5, %tid.x;
	mad.lo.s32 	%r1, %r3, %r4, %r5;
	setp.ge.s32 	%p1, %r1, %r2;
	@%p1 bra 	$L__BB3_3;
	cvta.to.global.u64 	%rd4, %rd1;
	mul.wide.s32 	%rd5, %r1, 4;
	add.s64 	%rd6, %rd4, %rd5;
	ld.global.u32 	%r6, [%rd6];
	setp.ne.s32 	%p2, %r6, 1;
	@%p2 bra 	$L__BB3_3;
	cvta.to.global.u64 	%rd7, %rd3;
	atom.global.add.u32 	%r7, [%rd7], 1;
	cvta.to.global.u64 	%rd8, %rd2;
	mul.wide.s32 	%rd9, %r7, 4;
	add.s64 	%rd10, %rd8, %rd9;
	st.global.u32 	[%rd10], %r1;
$L__BB3_3:
	ret;

}
	// .globl	_Z8insertPQPiS_S_iiS_
.visible .entry _Z8insertPQPiS_S_iiS_(
	.param .u64 .ptr .align 1 _Z8insertPQPiS_S_iiS__param_0,
	.param .u64 .ptr .align 1 _Z8insertPQPiS_S_iiS__param_1,
	.param .u64 .ptr .align 1 _Z8insertPQPiS_S_iiS__param_2,
	.param .u32 _Z8insertPQPiS_S_iiS__param_3,
	.param .u32 _Z8insertPQPiS_S_iiS__param_4,
	.param .u64 .ptr .align 1 _Z8insertPQPiS_S_iiS__param_5
)
{
	.reg .pred 	%p<8>;
	.reg .b32 	%r<37>;
	.reg .b64 	%rd<30>;

	ld.param.u64 	%rd8, [_Z8insertPQPiS_S_iiS__param_0];
	ld.param.u64 	%rd9, [_Z8insertPQPiS_S_iiS__param_1];
	ld.param.u64 	%rd10, [_Z8insertPQPiS_S_iiS__param_2];
	ld.param.u32 	%r11, [_Z8insertPQPiS_S_iiS__param_3];
	ld.param.u32 	%r12, [_Z8insertPQPiS_S_iiS__param_4];
	ld.param.u64 	%rd11, [_Z8insertPQPiS_S_iiS__param_5];
	cvta.to.global.u64 	%rd1, %rd11;
	cvta.to.global.u64 	%rd2, %rd10;
	mov.u32 	%r13, %ctaid.x;
	mov.u32 	%r14, %ntid.x;
	mov.u32 	%r15, %tid.x;
	mad.lo.s32 	%r1, %r13, %r14, %r15;
	setp.ge.s32 	%p1, %r1, %r11;
	@%p1 bra 	$L__BB4_9;
	add.s32 	%r16, %r11, %r12;
	add.s32 	%r17, %r16, -1;
	div.s32 	%r18, %r17, %r11;
	mul.lo.s32 	%r2, %r18, %r1;
	ld.global.u32 	%r19, [%rd2];
	setp.ge.s32 	%p2, %r1, %r19;
	@%p2 bra 	$L__BB4_9;
	cvta.to.global.u64 	%rd12, %rd8;
	mul.wide.s32 	%rd13, %r1, 4;
	add.s64 	%rd3, %rd12, %rd13;
	cvta.to.global.u64 	%rd4, %rd9;
	mov.u64 	%rd18, PQ;
	mov.u64 	%rd25, Cx;
	mov.u32 	%r35, %r1;
$L__BB4_3:
	mul.wide.s32 	%rd14, %r35, 4;
	add.s64 	%rd5, %rd4, %rd14;
	ld.global.u32 	%r4, [%rd5];
	mul.wide.s32 	%rd15, %r4, 4;
	add.s64 	%rd16, %rd1, %rd15;
	ld.global.u32 	%r20, [%rd16];
	setp.ne.s32 	%p3, %r20, -1;
	@%p3 bra 	$L__BB4_8;
	ld.global.u32 	%r21, [%rd3];
	add.s32 	%r22, %r21, %r2;
	mul.wide.s32 	%rd17, %r22, 4;
	add.s64 	%rd19, %rd18, %rd17;
	st.volatile.global.u32 	[%rd19], %r4;
	ld.global.u32 	%r23, [%rd3];
	add.s32 	%r24, %r23, 1;
	st.global.u32 	[%rd3], %r24;
	ld.global.u32 	%r25, [%rd5];
	mul.wide.s32 	%rd20, %r25, 4;
	add.s64 	%rd21, %rd1, %rd20;
	st.global.u32 	[%rd21], %r1;
	ld.global.u32 	%r5, [%rd3];
	setp.lt.s32 	%p4, %r5, 2;
	@%p4 bra 	$L__BB4_8;
	add.s32 	%r36, %r5, -1;
$L__BB4_6:
	add.s32 	%r8, %r36, -1;
	shr.u32 	%r9, %r8, 1;
	add.s32 	%r26, %r9, %r2;
	mul.wide.s32 	%rd22, %r26, 4;
	add.s64 	%rd6, %rd18, %rd22;
	ld.volatile.global.u32 	%r27, [%rd6];
	mul.wide.s32 	%rd24, %r27, 4;
	add.s64 	%rd26, %rd25, %rd24;
	ld.volatile.global.u32 	%r28, [%rd26];
	add.s32 	%r29, %r36, %r2;
	mul.wide.s32 	%rd27, %r29, 4;
	add.s64 	%rd7, %rd18, %rd27;
	ld.volatile.global.u32 	%r30, [%rd7];
	mul.wide.s32 	%rd28, %r30, 4;
	add.s64 	%rd29, %rd25, %rd28;
	ld.volatile.global.u32 	%r31, [%rd29];
	setp.le.s32 	%p5, %r28, %r31;
	@%p5 bra 	$L__BB4_8;
	ld.volatile.global.u32 	%r32, [%rd7];
	ld.volatile.global.u32 	%r33, [%rd6];
	st.volatile.global.u32 	[%rd7], %r33;
	st.volatile.global.u32 	[%rd6], %r32;
	setp.gt.u32 	%p6, %r8, 1;
	mov.u32 	%r36, %r9;
	@%p6 bra 	$L__BB4_6;
$L__BB4_8:
	add.s32 	%r35, %r35, %r11;
	ld.global.u32 	%r34, [%rd2];
	setp.lt.s32 	%p7, %r35, %r34;
	@%p7 bra 	$L__BB4_3;
$L__BB4_9:
	ret;

}
	// .globl	_Z8checkMINPiS_iii
.visible .entry _Z8checkMINPiS_iii(
	.param .u64 .ptr .align 1 _Z8checkMINPiS_iii_param_0,
	.param .u64 .ptr .align 1 _Z8checkMINPiS_iii_param_1,
	.param .u32 _Z8checkMINPiS_iii_param_2,
	.param .u32 _Z8checkMINPiS_iii_param_3,
	.param .u32 _Z8checkMINPiS_iii_param_4
)
{
	.reg .pred 	%p<4>;
	.reg .b32 	%r<17>;
	.reg .b64 	%rd<15>;

	ld.param.u64 	%rd1, [_Z8checkMINPiS_iii_param_0];
	ld.param.u64 	%rd2, [_Z8checkMINPiS_iii_param_1];
	ld.param.u32 	%r2, [_Z8checkMINPiS_iii_param_2];
	ld.param.u32 	%r3, [_Z8checkMINPiS_iii_param_3];
	ld.param.u32 	%r4, [_Z8checkMINPiS_iii_param_4];
	mov.u32 	%r5, %ctaid.x;
	mov.u32 	%r6, %ntid.x;
	mov.u32 	%r7, %tid.x;
	mad.lo.s32 	%r1, %r5, %r6, %r7;
	setp.ge.s32 	%p1, %r1, %r4;
	@%p1 bra 	$L__BB5_4;
	cvta.to.global.u64 	%rd3, %rd1;
	mul.wide.s32 	%rd4, %r1, 4;
	add.s64 	%rd5, %rd3, %rd4;
	ld.global.u32 	%r8, [%rd5];
	setp.lt.s32 	%p2, %r8, 1;
	@%p2 bra 	$L__BB5_4;
	add.s32 	%r9, %r3, %r4;
	add.s32 	%r10, %r9, -1;
	div.s32 	%r11, %r10, %r4;
	mul.lo.s32 	%r12, %r11, %r1;
	mul.wide.s32 	%rd6, %r12, 4;
	mov.u64 	%rd7, PQ;
	add.s64 	%rd8, %rd7, %rd6;
	ld.volatile.global.u32 	%r13, [%rd8];
	mul.wide.s32 	%rd9, %r13, 4;
	mov.u64 	%rd10, Cx;
	add.s64 	%rd11, %rd10, %rd9;
	ld.volatile.global.u32 	%r14, [%rd11];
	mul.wide.s32 	%rd12, %r2, 4;
	add.s64 	%rd13, %rd10, %rd12;
	ld.volatile.global.u32 	%r15, [%rd13];
	setp.ge.s32 	%p3, %r14, %r15;
	@%p3 bra 	$L__BB5_4;
	cvta.to.global.u64 	%rd14, %rd2;
	atom.global.exch.b32 	%r16, [%rd14], 0;
$L__BB5_4:
	ret;

}
	// .globl	_Z12propogateDelPiiS_S_PjiiS_S_S_S_
.visible .entry _Z12propogateDelPiiS_S_PjiiS_S_S_S_(
	.param .u64 .ptr .align 1 _Z12propogateDelPiiS_S_PjiiS_S_S_S__param_0,
	.param .u32 _Z12propogateDelPiiS_S_PjiiS_S_S_S__param_1,
	.param .u64 .ptr .align 1 _Z12propogateDelPiiS_S_PjiiS_S_S_S__param_2,
	.param .u64 .ptr .align 1 _Z12propogateDelPiiS_S_PjiiS_S_S_S__param_3,
	.param .u64 .ptr .align 1 _Z12propogateDelPiiS_S_PjiiS_S_S_S__param_4,
	.param .u32 _Z12propogateDelPiiS_S_PjiiS_S_S_S__param_5,
	.param .u32 _Z12propogateDelPiiS_S_PjiiS_S_S_S__param_6,
	.param .u64 .ptr .align 1 _Z12propogateDelPiiS_S_PjiiS_S_S_S__param_7,
	.param .u64 .ptr .align 1 _Z12propogateDelPiiS_S_PjiiS_S_S_S__param_8,
	.param .u64 .ptr .align 1 _Z12propogateDelPiiS_S_PjiiS_S_S_S__param_9,
	.param .u64 .ptr .align 1 _Z12propogateDelPiiS_S_PjiiS_S_S_S__param_10
)
{
	.reg .pred 	%p<12>;
	.reg .b32 	%r<42>;
	.reg .b64 	%rd<39>;

	ld.param.u64 	%rd10, [_Z12propogateDelPiiS_S_PjiiS_S_S_S__param_0];
	ld.param.u32 	%r19, [_Z12propogateDelPiiS_S_PjiiS_S_S_S__param_1];
	ld.param.u64 	%rd11, [_Z12propogateDelPiiS_S_PjiiS_S_S_S__param_2];
	ld.param.u64 	%rd12, [_Z12propogateDelPiiS_S_PjiiS_S_S_S__param_3];
	ld.param.u64 	%rd13, [_Z12propogateDelPiiS_S_PjiiS_S_S_S__param_4];
	ld.param.u32 	%r17, [_Z12propogateDelPiiS_S_PjiiS_S_S_S__param_5];
	ld.param.u32 	%r38, [_Z12propogateDelPiiS_S_PjiiS_S_S_S__param_6];
	ld.param.u64 	%rd15, [_Z12propogateDelPiiS_S_PjiiS_S_S_S__param_7];
	ld.param.u64 	%rd16, [_Z12propogateDelPiiS_S_PjiiS_S_S_S__param_8];
	ld.param.u64 	%rd14, [_Z12propogateDelPiiS_S_PjiiS_S_S_S__param_10];
	cvta.to.global.u64 	%rd1, %rd15;
	cvta.to.global.u64 	%rd2, %rd16;
	mov.u32 	%r20, %ctaid.x;
	mov.u32 	%r21, %ntid.x;
	mov.u32 	%r22, %tid.x;
	mad.lo.s32 	%r1, %r20, %r21, %r22;
	setp.ge.s32 	%p1, %r1, %r19;
	@%p1 bra 	$L__BB6_14;
	cvta.to.global.u64 	%rd17, %rd11;
	cvta.to.global.u64 	%rd18, %rd10;
	mul.wide.s32 	%rd19, %r1, 4;
	add.s64 	%rd20, %rd18, %rd19;
	ld.global.u32 	%r2, [%rd20];
	mul.wide.s32 	%rd21, %r2, 4;
	add.s64 	%rd3, %rd17, %rd21;
	ld.global.u32 	%r39, [%rd3];
	add.s32 	%r23, %r17, -1;
	setp.eq.s32 	%p2, %r2, %r23;
	@%p2 bra 	$L__BB6_3;
	ld.global.u32 	%r38, [%rd3+4];
$L__BB6_3:
	add.s64 	%rd4, %rd2, %rd21;
	mov.b32 	%r24, -1;
	st.global.u32 	[%rd4], %r24;
	mov.u64 	%rd23, Cx;
	add.s64 	%rd5, %rd23, %rd21;
	mov.b32 	%r25, 2147483647;
	st.volatile.global.u32 	[%rd5], %r25;
	cvta.to.global.u64 	%rd24, %rd14;
	add.s64 	%rd25, %rd24, %rd21;
	mov.b32 	%r26, 1;
	st.global.u32 	[%rd25], %r26;
	setp.ge.s32 	%p3, %r39, %r38;
	@%p3 bra 	$L__BB6_14;
	add.s64 	%rd6, %rd1, %rd21;
	cvta.to.global.u64 	%rd7, %rd12;
	cvta.to.global.u64 	%rd8, %rd13;
$L__BB6_5:
	mul.wide.s32 	%rd27, %r39, 4;
	add.s64 	%rd28, %rd7, %rd27;
	ld.global.u32 	%r7, [%rd28];
	setp.lt.s32 	%p4, %r7, 0;
	@%p4 bra 	$L__BB6_13;
	add.s64 	%rd30, %rd8, %rd27;
	ld.global.u32 	%r8, [%rd30];
	mul.wide.u32 	%rd31, %r7, 4;
	add.s64 	%rd32, %rd2, %rd31;
	ld.global.u32 	%r40, [%rd32];
	setp.eq.s32 	%p5, %r40, -1;
	@%p5 bra 	$L__BB6_10;
	mov.b32 	%r41, 0;
$L__BB6_8:
	setp.eq.s32 	%p6, %r40, %r2;
	selp.b32 	%r41, 1, %r41, %p6;
	mul.wide.s32 	%rd33, %r40, 4;
	add.s64 	%rd34, %rd2, %rd33;
	ld.global.u32 	%r40, [%rd34];
	setp.ne.s32 	%p7, %r40, -1;
	@%p7 bra 	$L__BB6_8;
	setp.ne.s32 	%p8, %r41, 0;
	@%p8 bra 	$L__BB6_13;
$L__BB6_10:
	add.s64 	%rd9, %rd23, %rd31;
	ld.volatile.global.u32 	%r28, [%rd9];
	setp.eq.s32 	%p9, %r28, 2147483647;
	@%p9 bra 	$L__BB6_13;
	ld.volatile.global.u32 	%r29, [%rd5];
	ld.volatile.global.u32 	%r30, [%rd9];
	add.s64 	%rd38, %rd1, %rd31;
	ld.global.u32 	%r14, [%rd38];
	ld.global.u32 	%r15, [%rd6];
	add.s32 	%r31, %r30, %r8;
	sub.s32 	%r32, %r31, %r14;
	add.s32 	%r33, %r32, %r15;
	setp.le.s32 	%p10, %r29, %r33;
	@%p10 bra 	$L__BB6_13;
	ld.volatile.global.u32 	%r34, [%rd9];
	add.s32 	%r35, %r34, %r8;
	sub.s32 	%r36, %r35, %r14;
	add.s32 	%r37, %r36, %r15;
	st.volatile.global.u32 	[%rd5], %r37;
	st.global.u32 	[%rd4], %r7;
$L__BB6_13:
	add.s32 	%r39, %r39, 1;
	setp.ne.s32 	%p11, %r39, %r38;
	@%p11 bra 	$L__BB6_5;
$L__BB6_14:
	ret;

}
	// .globl	_Z12propogateAddPiS_PjS_S_S_S_ii
.visible .entry _Z12propogateAddPiS_PjS_S_S_S_ii(
	.param .u64 .ptr .align 1 _Z12propogateAddPiS_PjS_S_S_S_ii_param_0,
	.param .u64 .ptr .align 1 _Z12propogateAddPiS_PjS_S_S_S_ii_param_1,
	.param .u64 .ptr .align 1 _Z12propogateAddPiS_PjS_S_S_S_ii_param_2,
	.param .u64 .ptr .align 1 _Z12propogateAddPiS_PjS_S_S_S_ii_param_3,
	.param .u64 .ptr .align 1 _Z12propogateAddPiS_PjS_S_S_S_ii_param_4,
	.param .u64 .ptr .align 1 _Z12propogateAddPiS_PjS_S_S_S_ii_param_5,
	.param .u64 .ptr .align 1 _Z12propogateAddPiS_PjS_S_S_S_ii_param_6,
	.param .u32 _Z12propogateAddPiS_PjS_S_S_S_ii_param_7,
	.param .u32 _Z12propogateAddPiS_PjS_S_S_S_ii_param_8
)
{
	.reg .pred 	%p<10>;
	.reg .b32 	%r<31>;
	.reg .b64 	%rd<34>;

	ld.param.u64 	%rd13, [_Z12propogateAddPiS_PjS_S_S_S_ii_param_0];
	ld.param.u64 	%rd14, [_Z12propogateAddPiS_PjS_S_S_S_ii_param_1];
	ld.param.u64 	%rd15, [_Z12propogateAddPiS_PjS_S_S_S_ii_param_2];
	ld.param.u64 	%rd19, [_Z12propogateAddPiS_PjS_S_S_S_ii_param_3];
	ld.param.u64 	%rd16, [_Z12propogateAddPiS_PjS_S_S_S_ii_param_4];
	ld.param.u64 	%rd17, [_Z12propogateAddPiS_PjS_S_S_S_ii_param_5];
	ld.param.u64 	%rd18, [_Z12propogateAddPiS_PjS_S_S_S_ii_param_6];
	ld.param.u32 	%r11, [_Z12propogateAddPiS_PjS_S_S_S_ii_param_7];
	ld.param.u32 	%r29, [_Z12propogateAddPiS_PjS_S_S_S_ii_param_8];
	cvta.to.global.u64 	%rd1, %rd19;
	mov.u32 	%r13, %ctaid.x;
	mov.u32 	%r14, %ntid.x;
	mov.u32 	%r15, %tid.x;
	mad.lo.s32 	%r1, %r13, %r14, %r15;
	setp.ge.s32 	%p2, %r1, %r11;
	@%p2 bra 	$L__BB7_13;
	cvta.to.global.u64 	%rd20, %rd13;
	mul.wide.s32 	%rd21, %r1, 4;
	add.s64 	%rd2, %rd20, %rd21;
	ld.global.u32 	%r30, [%rd2];
	add.s32 	%r16, %r11, -1;
	setp.eq.s32 	%p3, %r1, %r16;
	@%p3 bra 	$L__BB7_3;
	ld.global.u32 	%r29, [%rd2+4];
$L__BB7_3:
	setp.ge.s32 	%p4, %r30, %r29;
	@%p4 bra 	$L__BB7_13;
	mov.u64 	%rd23, Cx;
	add.s64 	%rd3, %rd23, %rd21;
	cvta.to.global.u64 	%rd4, %rd14;
	cvta.to.global.u64 	%rd5, %rd17;
	cvta.to.global.u64 	%rd6, %rd15;
	cvta.to.global.u64 	%rd7, %rd18;
	cvta.to.global.u64 	%rd8, %rd16;
$L__BB7_5:
	mul.wide.s32 	%rd24, %r30, 4;
	add.s64 	%rd25, %rd4, %rd24;
	ld.global.u32 	%r6, [%rd25];
	setp.lt.s32 	%p5, %r6, 0;
	@%p5 bra 	$L__BB7_12;
	mul.wide.u32 	%rd26, %r6, 4;
	add.s64 	%rd9, %rd5, %rd26;
	mov.u64 	%rd27, Cx;
	add.s64 	%rd10, %rd27, %rd26;
	add.s64 	%rd11, %rd1, %rd26;
	add.s64 	%rd12, %rd8, %rd26;
$L__BB7_7:
	atom.relaxed.global.cas.b32 	%r17, [%rd9], 0, 1;
	setp.eq.s32 	%p1, %r17, 0;
	setp.ne.s32 	%p6, %r17, 0;
	@%p6 bra 	$L__BB7_11;
	ld.volatile.global.u32 	%r18, [%rd10];
	ld.volatile.global.u32 	%r19, [%rd3];
	mul.wide.s32 	%rd28, %r1, 4;
	add.s64 	%rd29, %rd1, %rd28;
	ld.global.u32 	%r7, [%rd29];
	sub.s32 	%r20, %r19, %r7;
	mul.wide.s32 	%rd30, %r30, 4;
	add.s64 	%rd31, %rd6, %rd30;
	ld.global.u32 	%r8, [%rd31];
	add.s32 	%r21, %r20, %r8;
	ld.global.u32 	%r9, [%rd11];
	add.s32 	%r22, %r21, %r9;
	setp.le.u32 	%p7, %r18, %r22;
	@%p7 bra 	$L__BB7_10;
	ld.volatile.global.u32 	%r23, [%rd3];
	sub.s32 	%r24, %r23, %r7;
	add.s32 	%r25, %r24, %r8;
	add.s32 	%r26, %r25, %r9;
	st.volatile.global.u32 	[%rd10], %r26;
	membar.gl;
	mul.wide.u32 	%rd32, %r6, 4;
	add.s64 	%rd33, %rd7, %rd32;
	st.global.u32 	[%rd33], %r1;
	mov.b32 	%r27, 1;
	st.global.u32 	[%rd12], %r27;
$L__BB7_10:
	atom.relaxed.global.cas.b32 	%r28, [%rd9], 1, 0;
$L__BB7_11:
	bar.sync 	0;
	not.pred 	%p8, %p1;
	@%p8 bra 	$L__BB7_7;
$L__BB7_12:
	add.s32 	%r30, %r30, 1;
	setp.ne.s32 	%p9, %r30, %r29;
	@%p9 bra 	$L__BB7_5;
$L__BB7_13:
	ret;

}
	// .globl	_Z9propogatePiS_S_S_PjS_iiS_S_S_S_S_S0_iS_S_S0_S_S_S0_
.visible .entry _Z9propogatePiS_S_S_PjS_iiS_S_S_S_S_S0_iS_S_S0_S_S_S0_(
	.param .u64 .ptr .align 1 _Z9propogatePiS_S_S_PjS_iiS_S_S_S_S_S0_iS_S_S0_S_S_S0__param_0,
	.param .u64 .ptr .align 1 _Z9propogatePiS_S_S_PjS_iiS_S_S_S_S_S0_iS_S_S0_S_S_S0__param_1,
	.param .u64 .ptr .align 1 _Z9propogatePiS_S_S_PjS_iiS_S_S_S_S_S0_iS_S_S0_S_S_S0__param_2,
	.param .u64 .ptr .align 1 _Z9propogatePiS_S_S_PjS_iiS_S_S_S_S_S0_iS_S_S0_S_S_S0__param_3,
	.param .u64 .ptr .align 1 _Z9propogatePiS_S_S_PjS_iiS_S_S_S_S_S0_iS_S_S0_S_S_S0__param_4,
	.param .u64 .ptr .align 1 _Z9propogatePiS_S_S_PjS_iiS_S_S_S_S_S0_iS_S_S0_S_S_S0__param_5,
	.param .u32 _Z9propogatePiS_S_S_PjS_iiS_S_S_S_S_S0_iS_S_S0_S_S_S0__param_6,
	.param .u32 _Z9propogatePiS_S_S_PjS_iiS_S_S_S_S_S0_iS_S_S0_S_S_S0__param_7,
	.param .u64 .ptr .align 1 _Z9propogatePiS_S_S_PjS_iiS_S_S_S_S_S0_iS_S_S0_S_S_S0__param_8,
	.param .u64 .ptr .align 1 _Z9propogatePiS_S_S_PjS_iiS_S_S_S_S_S0_iS_S_S0_S_S_S0__param_9,
	.param .u64 .ptr .align 1 _Z9propogatePiS_S_S_PjS_iiS_S_S_S_S_S0_iS_S_S0_S_S_S0__param_10,
	.param .u64 .ptr .align 1 _Z9propogatePiS_S_S_PjS_iiS_S_S_S_S_S0_iS_S_S0_S_S_S0__param_11,
	.param .u64 .ptr .align 1 _Z9propogatePiS_S_S_PjS_iiS_S_S_S_S_S0_iS_S_S0_S_S_S0__param_12,
	.param .u64 .ptr .align 1 _Z9propogatePiS_S_S_PjS_iiS_S_S_S_S_S0_iS_S_S0_S_S_S0__param_13,
	.param .u32 _Z9propogatePiS_S_S_PjS_iiS_S_S_S_S_S0_iS_S_S0_S_S_S0__param_14,
	.param .u64 .ptr .align 1 _Z9propogatePiS_S_S_PjS_iiS_S_S_S_S_S0_iS_S_S0_S_S_S0__param_15,
	.param .u64 .ptr .align 1 _Z9propogatePiS_S_S_PjS_iiS_S_S_S_S_S0_iS_S_S0_S_S_S0__param_16,
	.param .u64 .ptr .align 1 _Z9propogatePiS_S_S_PjS_iiS_S_S_S_S_S0_iS_S_S0_S_S_S0__param_17,
	.param .u64 .ptr .align 1 _Z9propogatePiS_S_S_PjS_iiS_S_S_S_S_S0_iS_S_S0_S_S_S0__param_18,
	.param .u64 .ptr .align 1 _Z9propogatePiS_S_S_PjS_iiS_S_S_S_S_S0_iS_S_S0_S_S_S0__param_19,
	.param .u64 .ptr .align 1 _Z9propogatePiS_S_S_PjS_iiS_S_S_S_S_S0_iS_S_S0_S_S_S0__param_20
)
{
	.reg .pred 	%p<68>;
	.reg .b32 	%r<195>;
	.reg .b64 	%rd<127>;

	ld.param.u64 	%rd38, [_Z9propogatePiS_S_S_PjS_iiS_S_S_S_S_S0_iS_S_S0_S_S_S0__param_0];
	ld.param.u64 	%rd45, [_Z9propogatePiS_S_S_PjS_iiS_S_S_S_S_S0_iS_S_S0_S_S_S0__param_1];
	ld.param.u64 	%rd39, [_Z9propogatePiS_S_S_PjS_iiS_S_S_S_S_S0_iS_S_S0_S_S_S0__param_2];
	ld.param.u64 	%rd40, [_Z9propogatePiS_S_S_PjS_iiS_S_S_S_S_S0_iS_S_S0_S_S_S0__param_3];
	ld.param.u64 	%rd41, [_Z9propogatePiS_S_S_PjS_iiS_S_S_S_S_S0_iS_S_S0_S_S_S0__param_4];
	ld.param.u64 	%rd46, [_Z9propogatePiS_S_S_PjS_iiS_S_S_S_S_S0_iS_S_S0_S_S_S0__param_5];
	ld.param.u32 	%r80, [_Z9propogatePiS_S_S_PjS_iiS_S_S_S_S_S0_iS_S_S0_S_S_S0__param_6];
	ld.param.u32 	%r81, [_Z9propogatePiS_S_S_PjS_iiS_S_S_S_S_S0_iS_S_S0_S_S_S0__param_7];
	ld.param.u64 	%rd47, [_Z9propogatePiS_S_S_PjS_iiS_S_S_S_S_S0_iS_S_S0_S_S_S0__param_8];
	ld.param.u64 	%rd48, [_Z9propogatePiS_S_S_PjS_iiS_S_S_S_S_S0_iS_S_S0_S_S_S0__param_9];
	ld.param.u64 	%rd49, [_Z9propogatePiS_S_S_PjS_iiS_S_S_S_S_S0_iS_S_S0_S_S_S0__param_10];
	ld.param.u64 	%rd44, [_Z9propogatePiS_S_S_PjS_iiS_S_S_S_S_S0_iS_S_S0_S_S_S0__param_13];
	ld.param.u32 	%r82, [_Z9propogatePiS_S_S_PjS_iiS_S_S_S_S_S0_iS_S_S0_S_S_S0__param_14];
	ld.param.u64 	%rd50, [_Z9propogatePiS_S_S_PjS_iiS_S_S_S_S_S0_iS_S_S0_S_S_S0__param_15];
	ld.param.u64 	%rd51, [_Z9propogatePiS_S_S_PjS_iiS_S_S_S_S_S0_iS_S_S0_S_S_S0__param_16];
	ld.param.u64 	%rd52, [_Z9propogatePiS_S_S_PjS_iiS_S_S_S_S_S0_iS_S_S0_S_S_S0__param_17];
	ld.param.u64 	%rd53, [_Z9propogatePiS_S_S_PjS_iiS_S_S_S_S_S0_iS_S_S0_S_S_S0__param_18];
	ld.param.u64 	%rd54, [_Z9propogatePiS_S_S_PjS_iiS_S_S_S_S_S0_iS_S_S0_S_S_S0__param_19];
	ld.param.u64 	%rd55, [_Z9propogatePiS_S_S_PjS_iiS_S_S_S_S_S0_iS_S_S0_S_S_S0__param_20];
	cvta.to.global.u64 	%rd1, %rd52;
	cvta.to.global.u64 	%rd2, %rd51;
	cvta.to.global.u64 	%rd3, %rd55;
	cvta.to.global.u64 	%rd4, %rd54;
	cvta.to.global.u64 	%rd5, %rd49;
	cvta.to.global.u64 	%rd6, %rd53;
	cvta.to.global.u64 	%rd7, %rd50;
	cvta.to.global.u64 	%rd8, %rd48;
	cvta.to.global.u64 	%rd9, %rd46;
	cvta.to.global.u64 	%rd10, %rd47;
	cvta.to.global.u64 	%rd56, %rd45;
	mov.u32 	%r83, %ctaid.x;
	mov.u32 	%r84, %ntid.x;
	mov.u32 	%r85, %tid.x;
	mad.lo.s32 	%r1, %r83, %r84, %r85;
	ld.global.u32 	%r86, [%rd56];
	setp.ge.s32 	%p3, %r1, %r86;
	@%p3 bra 	$L__BB8_81;
	cvta.to.global.u64 	%rd57, %rd39;
	cvta.to.global.u64 	%rd58, %rd38;
	mul.wide.s32 	%rd59, %r1, 4;
	add.s64 	%rd60, %rd58, %rd59;
	ld.global.u32 	%r2, [%rd60];
	mul.wide.s32 	%rd61, %r2, 4;
	add.s64 	%rd11, %rd57, %rd61;
	ld.global.u32 	%r176, [%rd11];
	add.s32 	%r4, %r80, -1;
	setp.eq.s32 	%p4, %r2, %r4;
	mov.u32 	%r175, %r81;
	@%p4 bra 	$L__BB8_3;
	ld.global.u32 	%r175, [%rd11+4];
$L__BB8_3:
	setp.ge.s32 	%p5, %r176, %r175;
	mov.u64 	%rd63, Cx;
	add.s64 	%rd12, %rd63, %rd61;
	add.s64 	%rd13, %rd9, %rd61;
	@%p5 bra 	$L__BB8_41;
	cvta.to.global.u64 	%rd14, %rd40;
	cvta.to.global.u64 	%rd15, %rd41;
$L__BB8_5:
	mul.wide.s32 	%rd64, %r176, 4;
	add.s64 	%rd65, %rd14, %rd64;
	ld.global.u32 	%r8, [%rd65];
	setp.lt.s32 	%p6, %r8, 0;
	@%p6 bra 	$L__BB8_40;
	mul.wide.u32 	%rd66, %r8, 4;
	add.s64 	%rd16, %rd10, %rd66;
	mov.u64 	%rd67, Cx;
	add.s64 	%rd17, %rd67, %rd66;
	add.s64 	%rd18, %rd9, %rd66;
	add.s64 	%rd19, %rd8, %rd66;
	add.s64 	%rd20, %rd7, %rd66;
	add.s64 	%rd21, %rd6, %rd66;
	add.s64 	%rd22, %rd5, %rd66;
$L__BB8_7:
	atom.relaxed.global.cas.b32 	%r87, [%rd16], 0, 1;
	setp.eq.s32 	%p1, %r87, 0;
	setp.ne.s32 	%p7, %r87, 0;
	@%p7 bra 	$L__BB8_39;
	ld.volatile.global.u32 	%r88, [%rd17];
	ld.volatile.global.u32 	%r89, [%rd12];
	ld.global.u32 	%r9, [%rd13];
	sub.s32 	%r90, %r89, %r9;
	mul.wide.s32 	%rd68, %r176, 4;
	add.s64 	%rd69, %rd15, %rd68;
	ld.global.u32 	%r10, [%rd69];
	add.s32 	%r91, %r90, %r10;
	ld.global.u32 	%r11, [%rd18];
	add.s32 	%r92, %r91, %r11;
	setp.le.u32 	%p8, %r88, %r92;
	@%p8 bra 	$L__BB8_10;
	ld.volatile.global.u32 	%r125, [%rd12];
	sub.s32 	%r126, %r125, %r9;
	add.s32 	%r127, %r126, %r10;
	add.s32 	%r128, %r127, %r11;
	st.volatile.global.u32 	[%rd17], %r128;
	membar.gl;
	st.global.u32 	[%rd19], %r2;
	mov.b32 	%r129, 1;
	st.global.u32 	[%rd22], %r129;
	bra.uni 	$L__BB8_38;
$L__BB8_10:
	ld.volatile.global.u32 	%r93, [%rd12];
	setp.eq.s32 	%p9, %r93, 2147483647;
	ld.global.u32 	%r94, [%rd19];
	setp.eq.s32 	%p10, %r94, %r2;
	and.pred  	%p11, %p9, %p10;
	@%p11 bra 	$L__BB8_13;
	setp.ne.s32 	%p12, %r94, %r2;
	@%p12 bra 	$L__BB8_38;
	ld.volatile.global.u32 	%r95, [%rd17];
	ld.volatile.global.u32 	%r96, [%rd12];
	sub.s32 	%r97, %r96, %r9;
	add.s32 	%r98, %r97, %r10;
	add.s32 	%r99, %r98, %r11;
	setp.ge.u32 	%p13, %r95, %r99;
	@%p13 bra 	$L__BB8_38;
$L__BB8_13:
	setp.eq.s32 	%p14, %r8, %r4;
	ld.global.u32 	%r178, [%rd20];
	mov.u32 	%r177, %r81;
	@%p14 bra 	$L__BB8_15;
	ld.global.u32 	%r177, [%rd20+4];
$L__BB8_15:
	mov.b32 	%r100, 2147483647;
	st.volatile.global.u32 	[%rd17], %r100;
	mov.b32 	%r101, -1;
	st.global.u32 	[%rd19], %r101;
	setp.ge.s32 	%p15, %r178, %r177;
	@%p15 bra 	$L__BB8_25;
$L__BB8_16:
	mul.wide.s32 	%rd70, %r178, 4;
	add.s64 	%rd71, %rd2, %rd70;
	ld.global.u32 	%r17, [%rd71];
	setp.lt.s32 	%p16, %r17, 0;
	@%p16 bra 	$L__BB8_24;
	mul.wide.s32 	%rd72, %r178, 4;
	add.s64 	%rd73, %rd1, %rd72;
	ld.global.u32 	%r18, [%rd73];
	mul.wide.u32 	%rd74, %r17, 4;
	add.s64 	%rd75, %rd8, %rd74;
	ld.global.u32 	%r179, [%rd75];
	setp.eq.s32 	%p17, %r179, -1;
	@%p17 bra 	$L__BB8_21;
	mov.b32 	%r180, 0;
$L__BB8_19:
	setp.eq.s32 	%p18, %r179, %r8;
	selp.b32 	%r180, 1, %r180, %p18;
	mul.wide.s32 	%rd76, %r179, 4;
	add.s64 	%rd77, %rd8, %rd76;
	ld.global.u32 	%r179, [%rd77];
	setp.ne.s32 	%p19, %r179, -1;
	@%p19 bra 	$L__BB8_19;
	setp.ne.s32 	%p20, %r180, 0;
	@%p20 bra 	$L__BB8_24;
$L__BB8_21:
	mul.wide.u32 	%rd78, %r17, 4;
	mov.u64 	%rd79, Cx;
	add.s64 	%rd23, %rd79, %rd78;
	ld.volatile.global.u32 	%r103, [%rd23];
	setp.eq.s32 	%p21, %r103, 2147483647;
	@%p21 bra 	$L__BB8_24;
	ld.volatile.global.u32 	%r104, [%rd17];
	ld.volatile.global.u32 	%r105, [%rd23];
	mul.wide.u32 	%rd80, %r17, 4;
	add.s64 	%rd81, %rd9, %rd80;
	ld.global.u32 	%r24, [%rd81];
	ld.global.u32 	%r25, [%rd18];
	add.s32 	%r106, %r105, %r18;
	sub.s32 	%r107, %r106, %r24;
	add.s32 	%r108, %r107, %r25;
	setp.le.s32 	%p22, %r104, %r108;
	@%p22 bra 	$L__BB8_24;
	ld.volatile.global.u32 	%r109, [%rd23];
	add.s32 	%r110, %r109, %r18;
	sub.s32 	%r111, %r110, %r24;
	add.s32 	%r112, %r111, %r25;
	st.volatile.global.u32 	[%rd17], %r112;
	st.global.u32 	[%rd19], %r17;
$L__BB8_24:
	add.s32 	%r178, %r178, 1;
	setp.ne.s32 	%p23, %r178, %r177;
	@%p23 bra 	$L__BB8_16;
$L__BB8_25:
	ld.global.u32 	%r182, [%rd21];
	mov.u32 	%r181, %r82;
	@%p14 bra 	$L__BB8_27;
	ld.global.u32 	%r181, [%rd21+4];
$L__BB8_27:
	setp.ge.s32 	%p25, %r182, %r181;
	@%p25 bra 	$L__BB8_37;
$L__BB8_28:
	mul.wide.s32 	%rd82, %r182, 4;
	add.s64 	%rd83, %rd4, %rd82;
	ld.global.u32 	%r31, [%rd83];
	setp.lt.s32 	%p26, %r31, 0;
	@%p26 bra 	$L__BB8_36;
	mul.wide.s32 	%rd84, %r182, 4;
	add.s64 	%rd85, %rd3, %rd84;
	ld.global.u32 	%r32, [%rd85];
	mul.wide.u32 	%rd86, %r31, 4;
	add.s64 	%rd87, %rd8, %rd86;
	ld.global.u32 	%r183, [%rd87];
	setp.eq.s32 	%p27, %r183, -1;
	@%p27 bra 	$L__BB8_33;
	mov.b32 	%r184, 0;
$L__BB8_31:
	setp.eq.s32 	%p28, %r183, %r8;
	selp.b32 	%r184, 1, %r184, %p28;
	mul.wide.s32 	%rd88, %r183, 4;
	add.s64 	%rd89, %rd8, %rd88;
	ld.global.u32 	%r183, [%rd89];
	setp.ne.s32 	%p29, %r183, -1;
	@%p29 bra 	$L__BB8_31;
	setp.ne.s32 	%p30, %r184, 0;
	@%p30 bra 	$L__BB8_36;
$L__BB8_33:
	mul.wide.u32 	%rd90, %r31, 4;
	mov.u64 	%rd91, Cx;
	add.s64 	%rd24, %rd91, %rd90;
	ld.volatile.global.u32 	%r114, [%rd24];
	setp.eq.s32 	%p31, %r114, 2147483647;
	@%p31 bra 	$L__BB8_36;
	ld.volatile.global.u32 	%r115, [%rd17];
	ld.volatile.global.u32 	%r116, [%rd24];
	mul.wide.u32 	%rd92, %r31, 4;
	add.s64 	%rd93, %rd9, %rd92;
	ld.global.u32 	%r38, [%rd93];
	ld.global.u32 	%r39, [%rd18];
	add.s32 	%r117, %r116, %r32;
	sub.s32 	%r118, %r117, %r38;
	add.s32 	%r119, %r118, %r39;
	setp.le.s32 	%p32, %r115, %r119;
	@%p32 bra 	$L__BB8_36;
	ld.volatile.global.u32 	%r120, [%rd24];
	add.s32 	%r121, %r120, %r32;
	sub.s32 	%r122, %r121, %r38;
	add.s32 	%r123, %r122, %r39;
	st.volatile.global.u32 	[%rd17], %r123;
	st.global.u32 	[%rd19], %r31;
$L__BB8_36:
	add.s32 	%r182, %r182, 1;
	setp.ne.s32 	%p33, %r182, %r181;
	@%p33 bra 	$L__BB8_28;
$L__BB8_37:
	mov.b32 	%r124, 1;
	st.global.u32 	[%rd22], %r124;
$L__BB8_38:
	atom.relaxed.global.cas.b32 	%r130, [%rd16], 1, 0;
$L__BB8_39:
	bar.sync 	0;
	not.pred 	%p34, %p1;
	@%p34 bra 	$L__BB8_7;
$L__BB8_40:
	add.s32 	%r176, %r176, 1;
	setp.ne.s32 	%p35, %r176, %r175;
	@%p35 bra 	$L__BB8_5;
$L__BB8_41:
	ld.param.u64 	%rd125, [_Z9propogatePiS_S_S_PjS_iiS_S_S_S_S_S0_iS_S_S0_S_S_S0__param_11];
	setp.eq.s32 	%p36, %r2, %r4;
	cvta.to.global.u64 	%rd94, %rd125;
	mul.wide.s32 	%rd95, %r2, 4;
	add.s64 	%rd25, %rd94, %rd95;
	ld.global.u32 	%r186, [%rd25];
	mov.u32 	%r185, %r82;
	@%p36 bra 	$L__BB8_43;
	ld.global.u32 	%r185, [%rd25+4];
$L__BB8_43:
	setp.ge.s32 	%p37, %r186, %r185;
	@%p37 bra 	$L__BB8_81;
	ld.param.u64 	%rd126, [_Z9propogatePiS_S_S_PjS_iiS_S_S_S_S_S0_iS_S_S0_S_S_S0__param_12];
	cvta.to.global.u64 	%rd26, %rd126;
	cvta.to.global.u64 	%rd27, %rd44;
	mov.u64 	%rd99, Cx;
$L__BB8_45:
	mul.wide.s32 	%rd96, %r186, 4;
	add.s64 	%rd97, %rd26, %rd96;
	ld.global.u32 	%r46, [%rd97];
	setp.lt.s32 	%p38, %r46, 0;
	@%p38 bra 	$L__BB8_80;
	mul.wide.u32 	%rd98, %r46, 4;
	add.s64 	%rd28, %rd10, %rd98;
	add.s64 	%rd29, %rd99, %rd98;
	mul.wide.s32 	%rd100, %r186, 4;
	add.s64 	%rd30, %rd27, %rd100;
	add.s64 	%rd31, %rd9, %rd98;
	add.s64 	%rd32, %rd8, %rd98;
	add.s64 	%rd33, %rd7, %rd98;
	add.s64 	%rd34, %rd6, %rd98;
	add.s64 	%rd35, %rd5, %rd98;
$L__BB8_47:
	atom.relaxed.global.cas.b32 	%r131, [%rd28], 0, 1;
	setp.eq.s32 	%p2, %r131, 0;
	setp.ne.s32 	%p39, %r131, 0;
	@%p39 bra 	$L__BB8_79;
	ld.volatile.global.u32 	%r132, [%rd29];
	ld.volatile.global.u32 	%r133, [%rd12];
	ld.global.u32 	%r47, [%rd13];
	sub.s32 	%r134, %r133, %r47;
	ld.global.u32 	%r48, [%rd30];
	add.s32 	%r135, %r134, %r48;
	ld.global.u32 	%r49, [%rd31];
	add.s32 	%r136, %r135, %r49;
	setp.le.u32 	%p40, %r132, %r136;
	@%p40 bra 	$L__BB8_50;
	ld.volatile.global.u32 	%r169, [%rd12];
	sub.s32 	%r170, %r169, %r47;
	add.s32 	%r171, %r170, %r48;
	add.s32 	%r172, %r171, %r49;
	st.volatile.global.u32 	[%rd29], %r172;
	membar.gl;
	st.global.u32 	[%rd32], %r2;
	mov.b32 	%r173, 1;
	st.global.u32 	[%rd35], %r173;
	bra.uni 	$L__BB8_78;
$L__BB8_50:
	ld.volatile.global.u32 	%r137, [%rd12];
	setp.eq.s32 	%p41, %r137, 2147483647;
	ld.global.u32 	%r138, [%rd32];
	setp.eq.s32 	%p42, %r138, %r2;
	and.pred  	%p43, %p41, %p42;
	@%p43 bra 	$L__BB8_53;
	setp.ne.s32 	%p44, %r138, %r2;
	@%p44 bra 	$L__BB8_78;
	ld.volatile.global.u32 	%r139, [%rd29];
	ld.volatile.global.u32 	%r140, [%rd12];
	sub.s32 	%r141, %r140, %r47;
	add.s32 	%r142, %r141, %r48;
	add.s32 	%r143, %r142, %r49;
	setp.ge.u32 	%p45, %r139, %r143;
	@%p45 bra 	$L__BB8_78;
$L__BB8_53:
	setp.eq.s32 	%p46, %r46, %r4;
	ld.global.u32 	%r188, [%rd33];
	mov.u32 	%r187, %r81;
	@%p46 bra 	$L__BB8_55;
	ld.global.u32 	%r187, [%rd33+4];
$L__BB8_55:
	mov.b32 	%r144, 2147483647;
	st.volatile.global.u32 	[%rd29], %r144;
	mov.b32 	%r145, -1;
	st.global.u32 	[%rd32], %r145;
	setp.ge.s32 	%p47, %r188, %r187;
	@%p47 bra 	$L__BB8_65;
$L__BB8_56:
	mul.wide.s32 	%rd101, %r188, 4;
	add.s64 	%rd102, %rd2, %rd101;
	ld.global.u32 	%r55, [%rd102];
	setp.lt.s32 	%p48, %r55, 0;
	@%p48 bra 	$L__BB8_64;
	mul.wide.s32 	%rd103, %r188, 4;
	add.s64 	%rd104, %rd1, %rd103;
	ld.global.u32 	%r56, [%rd104];
	mul.wide.u32 	%rd105, %r55, 4;
	add.s64 	%rd106, %rd8, %rd105;
	ld.global.u32 	%r189, [%rd106];
	setp.eq.s32 	%p49, %r189, -1;
	@%p49 bra 	$L__BB8_61;
	mov.b32 	%r190, 0;
$L__BB8_59:
	setp.eq.s32 	%p50, %r189, %r46;
	selp.b32 	%r190, 1, %r190, %p50;
	mul.wide.s32 	%rd107, %r189, 4;
	add.s64 	%rd108, %rd8, %rd107;
	ld.global.u32 	%r189, [%rd108];
	setp.ne.s32 	%p51, %r189, -1;
	@%p51 bra 	$L__BB8_59;
	setp.ne.s32 	%p52, %r190, 0;
	@%p52 bra 	$L__BB8_64;
$L__BB8_61:
	mul.wide.u32 	%rd109, %r55, 4;
	mov.u64 	%rd110, Cx;
	add.s64 	%rd36, %rd110, %rd109;
	ld.volatile.global.u32 	%r147, [%rd36];
	setp.eq.s32 	%p53, %r147, 2147483647;
	@%p53 bra 	$L__BB8_64;
	ld.volatile.global.u32 	%r148, [%rd29];
	ld.volatile.global.u32 	%r149, [%rd36];
	mul.wide.u32 	%rd111, %r55, 4;
	add.s64 	%rd112, %rd9, %rd111;
	ld.global.u32 	%r62, [%rd112];
	ld.global.u32 	%r63, [%rd31];
	add.s32 	%r150, %r149, %r56;
	sub.s32 	%r151, %r150, %r62;
	add.s32 	%r152, %r151, %r63;
	setp.le.s32 	%p54, %r148, %r152;
	@%p54 bra 	$L__BB8_64;
	ld.volatile.global.u32 	%r153, [%rd36];
	add.s32 	%r154, %r153, %r56;
	sub.s32 	%r155, %r154, %r62;
	add.s32 	%r156, %r155, %r63;
	st.volatile.global.u32 	[%rd29], %r156;
	st.global.u32 	[%rd32], %r55;
$L__BB8_64:
	add.s32 	%r188, %r188, 1;
	setp.ne.s32 	%p55, %r188, %r187;
	@%p55 bra 	$L__BB8_56;
$L__BB8_65:
	ld.global.u32 	%r192, [%rd34];
	mov.u32 	%r191, %r82;
	@%p46 bra 	$L__BB8_67;
	ld.global.u32 	%r191, [%rd34+4];
$L__BB8_67:
	setp.ge.s32 	%p57, %r192, %r191;
	@%p57 bra 	$L__BB8_77;
$L__BB8_68:
	mul.wide.s32 	%rd113, %r192, 4;
	add.s64 	%rd114, %rd4, %rd113;
	ld.global.u32 	%r69, [%rd114];
	setp.lt.s32 	%p58, %r69, 0;
	@%p58 bra 	$L__BB8_76;
	mul.wide.s32 	%rd115, %r192, 4;
	add.s64 	%rd116, %rd3, %rd115;
	ld.global.u32 	%r70, [%rd116];
	mul.wide.u32 	%rd117, %r69, 4;
	add.s64 	%rd118, %rd8, %rd117;
	ld.global.u32 	%r193, [%rd118];
	setp.eq.s32 	%p59, %r193, -1;
	@%p59 bra 	$L__BB8_73;
	mov.b32 	%r194, 0;
$L__BB8_71:
	setp.eq.s32 	%p60, %r193, %r46;
	selp.b32 	%r194, 1, %r194, %p60;
	mul.wide.s32 	%rd119, %r193, 4;
	add.s64 	%rd120, %rd8, %rd119;
	ld.global.u32 	%r193, [%rd120];
	setp.ne.s32 	%p61, %r193, -1;
	@%p61 bra 	$L__BB8_71;
	setp.ne.s32 	%p62, %r194, 0;
	@%p62 bra 	$L__BB8_76;
$L__BB8_73:
	mul.wide.u32 	%rd121, %r69, 4;
	mov.u64 	%rd122, Cx;
	add.s64 	%rd37, %rd122, %rd121;
	ld.volatile.global.u32 	%r158, [%rd37];
	setp.eq.s32 	%p63, %r158, 2147483647;
	@%p63 bra 	$L__BB8_76;
	ld.volatile.global.u32 	%r159, [%rd29];
	ld.volatile.global.u32 	%r160, [%rd37];
	mul.wide.u32 	%rd123, %r69, 4;
	add.s64 	%rd124, %rd9, %rd123;
	ld.global.u32 	%r76, [%rd124];
	ld.global.u32 	%r77, [%rd31];
	add.s32 	%r161, %r160, %r70;
	sub.s32 	%r162, %r161, %r76;
	add.s32 	%r163, %r162, %r77;
	setp.le.s32 	%p64, %r159, %r163;
	@%p64 bra 	$L__BB8_76;
	ld.volatile.global.u32 	%r164, [%rd37];
	add.s32 	%r165, %r164, %r70;
	sub.s32 	%r166, %r165, %r76;
	add.s32 	%r167, %r166, %r77;
	st.volatile.global.u32 	[%rd29], %r167;
	st.global.u32 	[%rd32], %r69;
$L__BB8_76:
	add.s32 	%r192, %r192, 1;
	setp.ne.s32 	%p65, %r192, %r191;
	@%p65 bra 	$L__BB8_68;
$L__BB8_77:
	mov.b32 	%r168, 1;
	st.global.u32 	[%rd35], %r168;
$L__BB8_78:
	atom.relaxed.global.cas.b32 	%r174, [%rd28], 1, 0;
$L__BB8_79:
	bar.sync 	0;
	not.pred 	%p66, %p2;
	@%p66 bra 	$L__BB8_47;
$L__BB8_80:
	add.s32 	%r186, %r186, 1;
	setp.ne.s32 	%p67, %r186, %r185;
	@%p67 bra 	$L__BB8_45;
$L__BB8_81:
	ret;

}
	// .globl	_Z10insertDestPiiS_
.visible .entry _Z10insertDestPiiS_(
	.param .u64 .ptr .align 1 _Z10insertDestPiiS__param_0,
	.param .u32 _Z10insertDestPiiS__param_1,
	.param .u64 .ptr .align 1 _Z10insertDestPiiS__param_2
)
{
	.reg .pred 	%p<5>;
	.reg .b32 	%r<19>;
	.reg .b64 	%rd<20>;

	ld.param.u64 	%rd4, [_Z10insertDestPiiS__param_0];
	ld.param.u32 	%r6, [_Z10insertDestPiiS__param_1];
	ld.param.u64 	%rd5, [_Z10insertDestPiiS__param_2];
	cvta.to.global.u64 	%rd6, %rd5;
	mul.wide.s32 	%rd7, %r6, 4;
	add.s64 	%rd1, %rd6, %rd7;
	ld.global.u32 	%r7, [%rd1];
	setp.ne.s32 	%p1, %r7, -1;
	@%p1 bra 	$L__BB9_5;
	cvta.to.global.u64 	%rd8, %rd4;
	ld.global.u32 	%r8, [%rd8];
	mul.wide.s32 	%rd9, %r8, 4;
	mov.u64 	%rd10, PQ;
	add.s64 	%rd11, %rd10, %rd9;
	st.volatile.global.u32 	[%rd11], %r6;
	ld.global.u32 	%r9, [%rd8];
	add.s32 	%r10, %r9, 1;
	st.global.u32 	[%rd8], %r10;
	mov.b32 	%r11, 0;
	st.global.u32 	[%rd1], %r11;
	ld.global.u32 	%r1, [%rd8];
	setp.lt.s32 	%p2, %r1, 2;
	@%p2 bra 	$L__BB9_5;
	add.s32 	%r18, %r1, -1;
	mov.u64 	%rd15, Cx;
$L__BB9_3:
	add.s32 	%r4, %r18, -1;
	shr.u32 	%r5, %r4, 1;
	mul.wide.u32 	%rd12, %r5, 4;
	add.s64 	%rd2, %rd10, %rd12;
	ld.volatile.global.u32 	%r12, [%rd2];
	mul.wide.s32 	%rd14, %r12, 4;
	add.s64 	%rd16, %rd15, %rd14;
	ld.volatile.global.u32 	%r13, [%rd16];
	mul.wide.u32 	%rd17, %r18, 4;
	add.s64 	%rd3, %rd10, %rd17;
	ld.volatile.global.u32 	%r14, [%rd3];
	mul.wide.s32 	%rd18, %r14, 4;
	add.s64 	%rd19, %rd15, %rd18;
	ld.volatile.global.u32 	%r15, [%rd19];
	setp.le.s32 	%p3, %r13, %r15;
	@%p3 bra 	$L__BB9_5;
	ld.volatile.global.u32 	%r16, [%rd3];
	ld.volatile.global.u32 	%r17, [%rd2];
	st.volatile.global.u32 	[%rd3], %r17;
	st.volatile.global.u32 	[%rd2], %r16;
	setp.gt.u32 	%p4, %r4, 1;
	mov.u32 	%r18, %r5;
	@%p4 bra 	$L__BB9_3;
$L__BB9_5:
	ret;

}
	// .globl	_Z5getCxiPi
.visible .entry _Z5getCxiPi(
	.param .u32 _Z5getCxiPi_param_0,
	.param .u64 .ptr .align 1 _Z5getCxiPi_param_1
)
{
	.reg .pred 	%p<2>;
	.reg .b32 	%r<8>;
	.reg .b64 	%rd<6>;

	ld.param.u32 	%r1, [_Z5getCxiPi_param_0];
	ld.param.u64 	%rd1, [_Z5getCxiPi_param_1];
	mov.u32 	%r2, %ctaid.x;
	mov.u32 	%r3, %ntid.x;
	mul.lo.s32 	%r4, %r2, %r3;
	mov.u32 	%r5, %tid.x;
	neg.s32 	%r6, %r5;
	setp.ne.s32 	%p1, %r4, %r6;
	@%p1 bra 	$L__BB10_2;
	cvta.to.global.u64 	%rd2, %rd1;
	mul.wide.s32 	%rd3, %r1, 4;
	mov.u64 	%rd4, Cx;
	add.s64 	%rd5, %rd4, %rd3;
	ld.volatile.global.u32 	%r7, [%rd5];
	st.global.u32 	[%rd2], %r7;
$L__BB10_2:
	ret;

}


// ===== COMPILED SASS (sm_100) =====

	.target	sm_100

	.elftype	@"ET_EXEC"


//--------------------- .note.nv.tkinfo           --------------------------
	.section	.note.nv.tkinfo,"",@"SHT_NOTE"
	.sectionflags	@"SHF_NOTE_NV_TKINFO"
	.tkinfo
        /*0018*/ 	.word	0x00000002
        /*0030*/ 	.string	""
        /*0030*/ 	.string	"ptxas"
        /*0030*/ 	.string	"Cuda compilation tools, release 13.0, V13.0.88"
        /*0030*/ 	.string	"Build cuda_13.0.r13.0/compiler.36424714_0"
        /*0030*/ 	.string	"-arch sm_100 -m 64 "



//--------------------- .note.nv.cuinfo           --------------------------
	.section	.note.nv.cuinfo,"",@"SHT_NOTE"
	.sectionflags	@"SHF_NOTE_NV_CUINFO"
        /*0018*/ 	.short	0x0002
        /*001a*/ 	.short	0x0064
        /*001c*/ 	.short	0x0082
	.zero		2


//--------------------- .nv.info                  --------------------------
	.section	.nv.info,"",@"SHT_CUDA_INFO"
	.align	4


	//----- nvinfo : EIATTR_REGCOUNT
	.align		4
        /*0000*/ 	.byte	0x04, 0x2f
        /*0002*/ 	.short	(.L_3 - .L_2)
	.align		4
.L_2:
        /*0004*/ 	.word	index@(_Z10extractMinPiS_S_S_ii)
        /*0008*/ 	.word	0x00000018


	//----- nvinfo : EIATTR_FRAME_SIZE
	.align		4
.L_3:
        /*000c*/ 	.byte	0x04, 0x11
        /*000e*/ 	.short	(.L_5 - .L_4)
	.align		4
.L_4:
        /*0010*/ 	.word	index@(_Z10extractMinPiS_S_S_ii)
        /*0014*/ 	.word	0x00000000


	//----- nvinfo : EIATTR_REGCOUNT
	.align		4
.L_5:
        /*0018*/ 	.byte	0x04, 0x2f
        /*001a*/ 	.short	(.L_7 - .L_6)
	.align		4
.L_6:
        /*001c*/ 	.word	index@(_Z13A_star_expandPiS_PjS_S_S_S_S_S_S_iiiiS_S_iS_S_S_i)
        /*0020*/ 	.word	0x00000020


	//----- nvinfo : EIATTR_FRAME_SIZE
	.align		4
.L_7:
        /*0024*/ 	.byte	0x04, 0x11
        /*0026*/ 	.short	(.L_9 - .L_8)
	.align		4
.L_8:
        /*0028*/ 	.word	index@(_Z13A_star_expandPiS_PjS_S_S_S_S_S_S_iiiiS_S_iS_S_S_i)
        /*002c*/ 	.word	0x00000000


	//----- nvinfo : EIATTR_REGCOUNT
	.align		4
.L_9:
        /*0030*/ 	.byte	0x04, 0x2f
        /*0032*/ 	.short	(.L_11 - .L_10)
	.align		4
.L_10:
        /*0034*/ 	.word	index@(_Z10keepHeapPQPiii)
        /*0038*/ 	.word	0x00000016


	//----- nvinfo : EIATTR_FRAME_SIZE
	.align		4
.L_11:
        /*003c*/ 	.byte	0x04, 0x11
        /*003e*/ 	.short	(.L_13 - .L_12)
	.align		4
.L_12:
        /*0040*/ 	.word	index@(_Z10keepHeapPQPiii)
        /*0044*/ 	.word	0x00000000


	//----- nvinfo : EIATTR_REGCOUNT
	.align		4
.L_13:
        /*0048*/ 	.byte	0x04, 0x2f
        /*004a*/ 	.short	(.L_15 - .L_14)
	.align		4
.L_14:
        /*004c*/ 	.word	index@(_Z5setNVPiS_S_i)
        /*0050*/ 	.word	0x0000000e


	//----- nvinfo : EIATTR_FRAME_SIZE
	.align		4
.L_15:
        /*0054*/ 	.byte	0x04, 0x11
        /*0056*/ 	.short	(.L_17 - .L_16)
	.align		4
.L_16:
        /*0058*/ 	.word	index@(_Z5setNVPiS_S_i)
        /*005c*/ 	.word	0x00000000


	//----- nvinfo : EIATTR_REGCOUNT
	.align		4
.L_17:
        /*0060*/ 	.byte	0x04, 0x2f
        /*0062*/ 	.short	(.L_19 - .L_18)
	.align		4
.L_18:
        /*0064*/ 	.word	index@(_Z8insertPQPiS_S_iiS_)
        /*0068*/ 	.word	0x00000016


	//----- nvinfo : EIATTR_FRAME_SIZE
	.align		4
.L_19:
        /*006c*/ 	.byte	0x04, 0x11
        /*006e*/ 	.short	(.L_21 - .L_20)
	.align		4
.L_20:
        /*0070*/ 	.word	index@(_Z8insertPQPiS_S_iiS_)
        /*0074*/ 	.word	0x00000000


	//----- nvinfo : EIATTR_REGCOUNT
	.align		4
.L_21:
        /*0078*/ 	.byte	0x04, 0x2f
        /*007a*/ 	.short	(.L_23 - .L_22)
	.align		4
.L_22:
        /*007c*/ 	.word	index@(_Z8checkMINPiS_iii)
        /*0080*/ 	.word	0x0000000e


	//----- nvinfo : EIATTR_FRAME_SIZE
	.align		4
.L_23:
        /*0084*/ 	.byte	0x04, 0x11
        /*0086*/ 	.short	(.L_25 - .L_24)
	.align		4
.L_24:
        /*0088*/ 	.word	index@(_Z8checkMINPiS_iii)
        /*008c*/ 	.word	0x00000000


	//----- nvinfo : EIATTR_REGCOUNT
	.align		4
.L_25:
        /*0090*/ 	.byte	0x04, 0x2f
        /*0092*/ 	.short	(.L_27 - .L_26)
	.align		4
.L_26:
        /*0094*/ 	.word	index@(_Z12propogateDelPiiS_S_PjiiS_S_S_S_)
        /*0098*/ 	.word	0x00000016


	//----- nvinfo : EIATTR_FRAME_SIZE
	.align		4
.L_27:
        /*009c*/ 	.byte	0x04, 0x11
        /*009e*/ 	.short	(.L_29 - .L_28)
	.align		4
.L_28:
        /*00a0*/ 	.word	index@(_Z12propogateDelPiiS_S_PjiiS_S_S_S_)
        /*00a4*/ 	.word	0x00000000


	//----- nvinfo : EIATTR_REGCOUNT
	.align		4
.L_29:
        /*00a8*/ 	.byte	0x04, 0x2f
        /*00aa*/ 	.short	(.L_31 - .L_30)
	.align		4
.L_30:
        /*00ac*/ 	.word	index@(_Z12propogateAddPiS_PjS_S_S_S_ii)
        /*00b0*/ 	.word	0x00000020


	//----- nvinfo : EIATTR_FRAME_SIZE
	.align		4
.L_31:
        /*00b4*/ 	.byte	0x04, 0x11
        /*00b6*/ 	.short	(.L_33 - .L_32)
	.align		4
.L_32:
        /*00b8*/ 	.word	index@(_Z12propogateAddPiS_PjS_S_S_S_ii)
        /*00bc*/ 	.word	0x00000000


	//----- nvinfo : EIATTR_REGCOUNT
	.align		4
.L_33:
        /*00c0*/ 	.byte	0x04, 0x2f
        /*00c2*/ 	.short	(.L_35 - .L_34)
	.align		4
.L_34:
        /*00c4*/ 	.word	index@(_Z9propogatePiS_S_S_PjS_iiS_S_S_S_S_S0_iS_S_S0_S_S_S0_)
        /*00c8*/ 	.word	0x00000027


	//----- nvinfo : EIATTR_FRAME_SIZE
	.align		4
.L_35:
        /*00cc*/ 	.byte	0x04, 0x11
        /*00ce*/ 	.short	(.L_37 - .L_36)
	.align		4
.L_36:
        /*00d0*/ 	.word	index@(_Z9propogatePiS_S_S_PjS_iiS_S_S_S_S_S0_iS_S_S0_S_S_S0_)
        /*00d4*/ 	.word	0x00000000


	//----- nvinfo : EIATTR_REGCOUNT
	.align		4
.L_37:
        /*00d8*/ 	.byte	0x04, 0x2f
        /*00da*/ 	.short	(.L_39 - .L_38)
	.align		4
.L_38:
        /*00dc*/ 	.word	index@(_Z10insertDestPiiS_)
        /*00e0*/ 	.word	0x00000014


	//----- nvinfo : EIATTR_FRAME_SIZE
	.align		4
.L_39:
        /*00e4*/ 	.byte	0x04, 0x11
        /*00e6*/ 	.short	(.L_41 - .L_40)
	.align		4
.L_40:
        /*00e8*/ 	.word	index@(_Z10insertDestPiiS_)
        /*00ec*/ 	.word	0x00000000


	//----- nvinfo : EIATTR_REGCOUNT
	.align		4
.L_41:
        /*00f0*/ 	.byte	0x04, 0x2f
        /*00f2*/ 	.short	(.L_43 - .L_42)
	.align		4
.L_42:
        /*00f4*/ 	.word	index@(_Z5getCxiPi)
        /*00f8*/ 	.word	0x00000008


	//----- nvinfo : EIATTR_FRAME_SIZE
	.align		4
.L_43:
        /*00fc*/ 	.byte	0x04, 0x11
        /*00fe*/ 	.short	(.L_45 - .L_44)
	.align		4
.L_44:
        /*0100*/ 	.word	index@(_Z5getCxiPi)
        /*0104*/ 	.word	0x00000000


	//----- nvinfo : EIATTR_MIN_STACK_SIZE
	.align		4
.L_45:
        /*0108*/ 	.byte	0x04, 0x12
        /*010a*/ 	.short	(.L_47 - .L_46)
	.align		4
.L_46:
        /*010c*/ 	.word	index@(_Z5getCxiPi)
        /*0110*/ 	.word	0x00000000


	//----- nvinfo : EIATTR_MIN_STACK_SIZE
	.align		4
.L_47:
        /*0114*/ 	.byte	0x04, 0x12
        /*0116*/ 	.short	(.L_49 - .L_48)
	.align		4
.L_48:
        /*0118*/ 	.word	index@(_Z10insertDestPiiS_)
        /*011c*/ 	.word	0x00000000


	//----- nvinfo : EIATTR_MIN_STACK_SIZE
	.align		4
.L_49:
        /*0120*/ 	.byte	0x04, 0x12
        /*0122*/ 	.short	(.L_51 - .L_50)
	.align		4
.L_50:
        /*0124*/ 	.word	index@(_Z9propogatePiS_S_S_PjS_iiS_S_S_S_S_S0_iS_S_S0_S_S_S0_)
        /*0128*/ 	.word	0x00000000


	//----- nvinfo : EIATTR_MIN_STACK_SIZE
	.align		4
.L_51:
        /*012c*/ 	.byte	0x04, 0x12
        /*012e*/ 	.short	(.L_53 - .L_52)
	.align		4
.L_52:
        /*0130*/ 	.word	index@(_Z12propogateAddPiS_PjS_S_S_S_ii)
        /*0134*/ 	.word	0x00000000


	//----- nvinfo : EIATTR_MIN_STACK_SIZE
	.align		4
.L_53:
        /*0138*/ 	.byte	0x04, 0x12
        /*013a*/ 	.short	(.L_55 - .L_54)
	.align		4
.L_54:
        /*013c*/ 	.word	index@(_Z12propogateDelPiiS_S_PjiiS_S_S_S_)
        /*0140*/ 	.word	0x00000000


	//----- nvinfo : EIATTR_MIN_STACK_SIZE
	.align		4
.L_55:
        /*0144*/ 	.byte	0x04, 0x12
        /*0146*/ 	.short	(.L_57 - .L_56)
	.align		4
.L_56:
        /*0148*/ 	.word	index@(_Z8checkMINPiS_iii)
        /*014c*/ 	.word	0x00000000


	//----- nvinfo : EIATTR_MIN_STACK_SIZE
	.align		4
.L_57:
        /*0150*/ 	.byte	0x04, 0x12
        /*0152*/ 	.short	(.L_59 - .L_58)
	.align		4
.L_58:
        /*0154*/ 	.word	index@(_Z8insertPQPiS_S_iiS_)
        /*0158*/ 	.word	0x00000000


	//----- nvinfo : EIATTR_MIN_STACK_SIZE
	.align		4
.L_59:
        /*015c*/ 	.byte	0x04, 0x12
        /*015e*/ 	.short	(.L_61 - .L_60)
	.align		4
.L_60:
        /*0160*/ 	.word	index@(_Z5setNVPiS_S_i)
        /*0164*/ 	.word	0x00000000


	//----- nvinfo : EIATTR_MIN_STACK_SIZE
	.align		4
.L_61:
        /*0168*/ 	.byte	0x04, 0x12
        /*016a*/ 	.short	(.L_63 - .L_62)
	.align		4
.L_62:
        /*016c*/ 	.word	index@(_Z10keepHeapPQPiii)
        /*0170*/ 	.word	0x00000000


	//----- nvinfo : EIATTR_MIN_STACK_SIZE
	.align		4
.L_63:
        /*0174*/ 	.byte	0x04, 0x12
        /*0176*/ 	.short	(.L_65 - .L_64)
	.align		4
.L_64:
        /*0178*/ 	.word	index@(_Z13A_star_expandPiS_PjS_S_S_S_S_S_S_iiiiS_S_iS_S_S_i)
        /*017c*/ 	.word	0x00000000


	//----- nvinfo : EIATTR_MIN_STACK_SIZE
	.align		4
.L_65:
        /*0180*/ 	.byte	0x04, 0x12
        /*0182*/ 	.short	(.L_67 - .L_66)
	.align		4
.L_66:
        /*0184*/ 	.word	index@(_Z10extractMinPiS_S_S_ii)
        /*0188*/ 	.word	0x00000000
.L_67:


//--------------------- .nv.compat                --------------------------
	.section	.nv.compat,"",@"SHT_CUDA_COMPAT_INFO"
	.align	4
        /*0000*/ 	.byte	0x02, 0x09, 0x00, 0x00, 0x02, 0x02, 0x01, 0x00, 0x02, 0x05, 0x05, 0x00, 0x03, 0x07, 0x01, 0x01
        /*0010*/ 	.byte	0x02, 0x03, 0x00, 0x00, 0x02, 0x06, 0x01, 0x00, 0x04, 0x0b, 0x08, 0x00, 0x09, 0x00, 0x00, 0x00
        /*0020*/ 	.byte	0x00, 0x00, 0x00, 0x00


//--------------------- .nv.info._Z5getCxiPi      --------------------------
	.section	.nv.info._Z5getCxiPi,"",@"SHT_CUDA_INFO"
	.sectionflags	@""
	.align	4


	//----- nvinfo : EIATTR_CUDA_API_VERSION
	.align		4
        /*0000*/ 	.byte	0x04, 0x37
        /*0002*/ 	.short	(.L_69 - .L_68)
.L_68:
        /*0004*/ 	.word	0x00000082


	//----- nvinfo : EIATTR_KPARAM_INFO
	.align		4
.L_69:
        /*0008*/ 	.byte	0x04, 0x17
        /*000a*/ 	.short	(.L_71 - .L_70)
.L_70:
        /*000c*/ 	.word	0x00000000
        /*0010*/ 	.short	0x0001
        /*0012*/ 	.short	0x0008
        /*0014*/ 	.byte	0x00, 0xf5, 0x21, 0x00


	//----- nvinfo : EIATTR_KPARAM_INFO
	.align		4
.L_71:
        /*0018*/ 	.byte	0x04, 0x17
        /*001a*/ 	.short	(.L_73 - .L_72)
.L_72:
        /*001c*/ 	.word	0x00000000
        /*0020*/ 	.short	0x0000
        /*0022*/ 	.short	0x0000
        /*0024*/ 	.byte	0x00, 0xf0, 0x11, 0x00


	//----- nvinfo : EIATTR_SPARSE_MMA_MASK
	.align		4
.L_73:
        /*0028*/ 	.byte	0x03, 0x50
        /*002a*/ 	.short	0x0000


	//----- nvinfo : EIATTR_MAXREG_COUNT
	.align		4
        /*002c*/ 	.byte	0x03, 0x1b
        /*002e*/ 	.short	0x00ff


	//----- nvinfo : EIATTR_MERCURY_ISA_VERSION
	.align		4
        /*0030*/ 	.byte	0x03, 0x5f
        /*0032*/ 	.short	0x0101


	//----- nvinfo : EIATTR_VRC_CTA_INIT_COUNT
	.align		4
        /*0034*/ 	.byte	0x02, 0x4a
	.zero		1
	.zero		1


	//----- nvinfo : EIATTR_EXIT_INSTR_OFFSETS
	.align		4
        /*0038*/ 	.byte	0x04, 0x1c
        /*003a*/ 	.short	(.L_75 - .L_74)


	//   ....[0]....
.L_74:
        /*003c*/ 	.word	0x00000070


	//   ....[1]....
        /*0040*/ 	.word	0x000000f0


	//----- nvinfo : EIATTR_CBANK_PARAM_SIZE
	.align		4
.L_75:
        /*0044*/ 	.byte	0x03, 0x19
        /*0046*/ 	.short	0x0010


	//----- nvinfo : EIATTR_PARAM_CBANK
	.align		4
        /*0048*/ 	.byte	0x04, 0x0a
        /*004a*/ 	.short	(.L_77 - .L_76)
	.align		4
.L_76:
        /*004c*/ 	.word	index@(.nv.constant0._Z5getCxiPi)
        /*0050*/ 	.short	0x0380
        /*0052*/ 	.short	0x0010


	//----- nvinfo : EIATTR_SW_WAR
	.align		4
.L_77:
        /*0054*/ 	.byte	0x04, 0x36
        /*0056*/ 	.short	(.L_79 - .L_78)
.L_78:
        /*0058*/ 	.word	0x00000008
.L_79:


//--------------------- .nv.info._Z10insertDestPiiS_ --------------------------
	.section	.nv.info._Z10insertDestPiiS_,"",@"SHT_CUDA_INFO"
	.sectionflags	@""
	.align	4


	//----- nvinfo : EIATTR_CUDA_API_VERSION
	.align		4
        /*0000*/ 	.byte	0x04, 0x37
        /*0002*/ 	.short	(.L_81 - .L_80)
.L_80:
        /*0004*/ 	.word	0x00000082


	//----- nvinfo : EIATTR_KPARAM_INFO
	.align		4
.L_81:
        /*0008*/ 	.byte	0x04, 0x17
        /*000a*/ 	.short	(.L_83 - .L_82)
.L_82:
        /*000c*/ 	.word	0x00000000
        /*0010*/ 	.short	0x0002
        /*0012*/ 	.short	0x0010
        /*0014*/ 	.byte	0x00, 0xf5, 0x21, 0x00


	//----- nvinfo : EIATTR_KPARAM_INFO
	.align		4
.L_83:
        /*0018*/ 	.byte	0x04, 0x17
        /*001a*/ 	.short	(.L_85 - .L_84)
.L_84:
        /*001c*/ 	.word	0x00000000
        /*0020*/ 	.short	0x0001
        /*0022*/ 	.short	0x0008
        /*0024*/ 	.byte	0x00, 0xf0, 0x11, 0x00


	//----- nvinfo : EIATTR_KPARAM_INFO
	.align		4
.L_85:
        /*0028*/ 	.byte	0x04, 0x17
        /*002a*/ 	.short	(.L_87 - .L_86)
.L_86:
        /*002c*/ 	.word	0x00000000
        /*0030*/ 	.short	0x0000
        /*0032*/ 	.short	0x0000
        /*0034*/ 	.byte	0x00, 0xf5, 0x21, 0x00


	//----- nvinfo : EIATTR_SPARSE_MMA_MASK
	.align		4
.L_87:
        /*0038*/ 	.byte	0x03, 0x50
        /*003a*/ 	.short	0x0000


	//----- nvinfo : EIATTR_MAXREG_COUNT
	.align		4
        /*003c*/ 	.byte	0x03, 0x1b
        /*003e*/ 	.short	0x00ff


	//----- nvinfo : EIATTR_MERCURY_ISA_VERSION
	.align		4
        /*0040*/ 	.byte	0x03, 0x5f
        /*0042*/ 	.short	0x0101


	//----- nvinfo : EIATTR_VRC_CTA_INIT_COUNT
	.align		4
        /*0044*/ 	.byte	0x02, 0x4a
	.zero		1
	.zero		1


	//----- nvinfo : EIATTR_EXIT_INSTR_OFFSETS
	.align		4
        /*0048*/ 	.byte	0x04, 0x1c
        /*004a*/ 	.short	(.L_89 - .L_88)


	//   ....[0]....
.L_88:
        /*004c*/ 	.word	0x00000070


	//   ....[1]....
        /*0050*/ 	.word	0x00000130


	//   ....[2]....
        /*0054*/ 	.word	0x00000220


	//   ....[3]....
        /*0058*/ 	.word	0x000002a0


	//----- nvinfo : EIATTR_CBANK_PARAM_SIZE
	.align		4
.L_89:
        /*005c*/ 	.byte	0x03, 0x19
        /*005e*/ 	.short	0x0018


	//----- nvinfo : EIATTR_PARAM_CBANK
	.align		4
        /*0060*/ 	.byte	0x04, 0x0a
        /*0062*/ 	.short	(.L_91 - .L_90)
	.align		4
.L_90:
        /*0064*/ 	.word	index@(.nv.constant0._Z10insertDestPiiS_)
        /*0068*/ 	.short	0x0380
        /*006a*/ 	.short	0x0018


	//----- nvinfo : EIATTR_SW_WAR
	.align		4
.L_91:
        /*006c*/ 	.byte	0x04, 0x36
        /*006e*/ 	.short	(.L_93 - .L_92)
.L_92:
        /*0070*/ 	.word	0x00000008
.L_93:


//--------------------- .nv.info._Z9propogatePiS_S_S_PjS_iiS_S_S_S_S_S0_iS_S_S0_S_S_S0_ --------------------------
	.section	.nv.info._Z9propogatePiS_S_S_PjS_iiS_S_S_S_S_S0_iS_S_S0_S_S_S0_,"",@"SHT_CUDA_INFO"
	.sectionflags	@""
	.align	4


	//----- nvinfo : EIATTR_CUDA_API_VERSION
	.align		4
        /*0000*/ 	.byte	0x04, 0x37
        /*0002*/ 	.short	(.L_95 - .L_94)
.L_94:
        /*0004*/ 	.word	0x00000082


	//----- nvinfo : EIATTR_KPARAM_INFO
	.align		4
.L_95:
        /*0008*/ 	.byte	0x04, 0x17
        /*000a*/ 	.short	(.L_97 - .L_96)
.L_96:
        /*000c*/ 	.word	0x00000000
        /*0010*/ 	.short	0x0014
        /*0012*/ 	.short	0x0098
        /*0014*/ 	.byte	0x00, 0xf5, 0x21, 0x00


	//----- nvinfo : EIATTR_KPARAM_INFO
	.align		4
.L_97:
        /*0018*/ 	.byte	0x04, 0x17
        /*001a*/ 	.short	(.L_99 - .L_98)
.L_98:
        /*001c*/ 	.word	0x00000000
        /*0020*/ 	.short	0x0013
        /*0022*/ 	.short	0x0090
        /*0024*/ 	.byte	0x00, 0xf5, 0x21, 0x00


	//----- nvinfo : EIATTR_KPARAM_INFO
	.align		4
.L_99:
        /*0028*/ 	.byte	0x04, 0x17
        /*002a*/ 	.short	(.L_101 - .L_100)
.L_100:
        /*002c*/ 	.word	0x00000000
        /*0030*/ 	.short	0x0012
        /*0032*/ 	.short	0x0088
        /*0034*/ 	.byte	0x00, 0xf5, 0x21, 0x00


	//----- nvinfo : EIATTR_KPARAM_INFO
	.align		4
.L_101:
        /*0038*/ 	.byte	0x04, 0x17
        /*003a*/ 	.short	(.L_103 - .L_102)
.L_102:
        /*003c*/ 	.word	0x00000000
        /*0040*/ 	.short	0x0011
        /*0042*/ 	.short	0x0080
        /*0044*/ 	.byte	0x00, 0xf5, 0x21, 0x00


	//----- nvinfo : EIATTR_KPARAM_INFO
	.align		4
.L_103:
        /*0048*/ 	.byte	0x04, 0x17
        /*004a*/ 	.short	(.L_105 - .L_104)
.L_104:
        /*004c*/ 	.word	0x00000000
        /*0050*/ 	.short	0x0010
        /*0052*/ 	.short	0x0078
        /*0054*/ 	.byte	0x00, 0xf5, 0x21, 0x00


	//----- nvinfo : EIATTR_KPARAM_INFO
	.align		4
.L_105:
        /*0058*/ 	.byte	0x04, 0x17
        /*005a*/ 	.short	(.L_107 - .L_106)
.L_106:
        /*005c*/ 	.word	0x00000000
        /*0060*/ 	.short	0x000f
        /*0062*/ 	.short	0x0070
        /*0064*/ 	.byte	0x00, 0xf5, 0x21, 0x00


	//----- nvinfo : EIATTR_KPARAM_INFO
	.align		4
.L_107:
        /*0068*/ 	.byte	0x04, 0x17
        /*006a*/ 	.short	(.L_109 - .L_108)
.L_108:
        /*006c*/ 	.word	0x00000000
        /*0070*/ 	.short	0x000e
        /*0072*/ 	.short	0x0068
        /*0074*/ 	.byte	0x00, 0xf0, 0x11, 0x00


	//----- nvinfo : EIATTR_KPARAM_INFO
	.align		4
.L_109:
        /*0078*/ 	.byte	0x04, 0x17
        /*007a*/ 	.short	(.L_111 - .L_110)
.L_110:
        /*007c*/ 	.word	0x00000000
        /*0080*/ 	.short	0x000d
        /*0082*/ 	.short	0x0060
        /*0084*/ 	.byte	0x00, 0xf5, 0x21, 0x00


	//----- nvinfo : EIATTR_KPARAM_INFO
	.align		4
.L_111:
        /*0088*/ 	.byte	0x04, 0x17
        /*008a*/ 	.short	(.L_113 - .L_112)
.L_112:
        /*008c*/ 	.word	0x00000000
        /*0090*/ 	.short	0x000c
        /*0092*/ 	.short	0x0058
        /*0094*/ 	.byte	0x00, 0xf5, 0x21, 0x00


	//----- nvinfo : EIATTR_KPARAM_INFO
	.align		4
.L_113:
        /*0098*/ 	.byte	0x04, 0x17
        /*009a*/ 	.short	(.L_115 - .L_114)
.L_114:
        /*009c*/ 	.word	0x00000000
        /*00a0*/ 	.short	0x000b
        /*00a2*/ 	.short	0x0050
        /*00a4*/ 	.byte	0x00, 0xf5, 0x21, 0x00


	//----- nvinfo : EIATTR_KPARAM_INFO
	.align		4
.L_115:
        /*00a8*/ 	.byte	0x04, 0x17
        /*00aa*/ 	.short	(.L_117 - .L_116)
.L_116:
        /*00ac*/ 	.word	0x00000000
        /*00b0*/ 	.short	0x000a
        /*00b2*/ 	.short	0x0048
        /*00b4*/ 	.byte	0x00, 0xf5, 0x21, 0x00


	//----- nvinfo : EIATTR_KPARAM_INFO
	.align		4
.L_117:
        /*00b8*/ 	.byte	0x04, 0x17
        /*00ba*/ 	.short	(.L_119 - .L_118)
.L_118:
        /*00bc*/ 	.word	0x00000000
        /*00c0*/ 	.short	0x0009
        /*00c2*/ 	.short	0x0040
        /*00c4*/ 	.byte	0x00, 0xf5, 0x21, 0x00


	//----- nvinfo : EIATTR_KPARAM_INFO
	.align		4
.L_119:
        /*00c8*/ 	.byte	0x04, 0x17
        /*00ca*/ 	.short	(.L_121 - .L_120)
.L_120:
        /*00cc*/ 	.word	0x00000000
        /*00d0*/ 	.short	0x0008
        /*00d2*/ 	.short	0x0038
        /*00d4*/ 	.byte	0x00, 0xf5, 0x21, 0x00


	//----- nvinfo : EIATTR_KPARAM_INFO
	.align		4
.L_121:
        /*00d8*/ 	.byte	0x04, 0x17
        /*00da*/ 	.short	(.L_123 - .L_122)
.L_122:
        /*00dc*/ 	.word	0x00000000
        /*00e0*/ 	.short	0x0007
        /*00e2*/ 	.short	0x0034
        /*00e4*/ 	.byte	0x00, 0xf0, 0x11, 0x00


	//----- nvinfo : EIATTR_KPARAM_INFO
	.align		4
.L_123:
        /*00e8*/ 	.byte	0x04, 0x17
        /*00ea*/ 	.short	(.L_125 - .L_124)
.L_124:
        /*00ec*/ 	.word	0x00000000
        /*00f0*/ 	.short	0x0006
        /*00f2*/ 	.short	0x0030
        /*00f4*/ 	.byte	0x00, 0xf0, 0x11, 0x00


	//----- nvinfo : EIATTR_KPARAM_INFO
	.align		4
.L_125:
        /*00f8*/ 	.byte	0x04, 0x17
        /*00fa*/ 	.short	(.L_127 - .L_126)
.L_126:
        /*00fc*/ 	.word	0x00000000
        /*0100*/ 	.short	0x0005
        /*0102*/ 	.short	0x0028
        /*0104*/ 	.byte	0x00, 0xf5, 0x21, 0x00


	//----- nvinfo : EIATTR_KPARAM_INFO
	.align		4
.L_127:
        /*0108*/ 	.byte	0x04, 0x17
        /*010a*/ 	.short	(.L_129 - .L_128)
.L_128:
        /*010c*/ 	.word	0x00000000
        /*0110*/ 	.short	0x0004
        /*0112*/ 	.short	0x0020
        /*0114*/ 	.byte	0x00, 0xf5, 0x21, 0x00


	//----- nvinfo : EIATTR_KPARAM_INFO
	.align		4
.L_129:
        /*0118*/ 	.byte	0x04, 0x17
        /*011a*/ 	.short	(.L_131 - .L_130)
.L_130:
        /*011c*/ 	.word	0x00000000
        /*0120*/ 	.short	0x0003
        /*0122*/ 	.short	0x0018
        /*0124*/ 	.byte	0x00, 0xf5, 0x21, 0x00


	//----- nvinfo : EIATTR_KPARAM_INFO
	.align		4
.L_131:
        /*0128*/ 	.byte	0x04, 0x17
        /*012a*/ 	.short	(.L_133 - .L_132)
.L_132:
        /*012c*/ 	.word	0x00000000
        /*0130*/ 	.short	0x0002
        /*0132*/ 	.short	0x0010
        /*0134*/ 	.byte	0x00, 0xf5, 0x21, 0x00


	//----- nvinfo : EIATTR_KPARAM_INFO
	.align		4
.L_133:
        /*0138*/ 	.byte	0x04, 0x17
        /*013a*/ 	.short	(.L_135 - .L_134)
.L_134:
        /*013c*/ 	.word	0x00000000
        /*0140*/ 	.short	0x0001
        /*0142*/ 	.short	0x0008
        /*0144*/ 	.byte	0x00, 0xf5, 0x21, 0x00


	//----- nvinfo : EIATTR_KPARAM_INFO
	.align		4
.L_135:
        /*0148*/ 	.byte	0x04, 0x17
        /*014a*/ 	.short	(.L_137 - .L_136)
.L_136:
        /*014c*/ 	.word	0x00000000
        /*0150*/ 	.short	0x0000
        /*0152*/ 	.short	0x0000
        /*0154*/ 	.byte	0x00, 0xf5, 0x21, 0x00


	//----- nvinfo : EIATTR_SPARSE_MMA_MASK
	.align		4
.L_137:
        /*0158*/ 	.byte	0x03, 0x50
        /*015a*/ 	.short	0x0000


	//----- nvinfo : EIATTR_MAXREG_COUNT
	.align		4
        /*015c*/ 	.byte	0x03, 0x1b
        /*015e*/ 	.short	0x00ff


	//----- nvinfo : EIATTR_NUM_BARRIERS
	.align		4
        /*0160*/ 	.byte	0x02, 0x4c
        /*0162*/ 	.byte	0x01
	.zero		1


	//----- nvinfo : EIATTR_MERCURY_ISA_VERSION
	.align		4
        /*0164*/ 	.byte	0x03, 0x5f
        /*0166*/ 	.short	0x0101


	//----- nvinfo : EIATTR_VRC_CTA_INIT_COUNT
	.align		4
        /*0168*/ 	.byte	0x02, 0x4a
	.zero		1
	.zero		1


	//----- nvinfo : EIATTR_EXIT_INSTR_OFFSETS
	.align		4
        /*016c*/ 	.byte	0x04, 0x1c
        /*016e*/ 	.short	(.L_139 - .L_138)


	//   ....[0]....
.L_138:
        /*0170*/ 	.word	0x00000090


	//   ....[1]....
        /*0174*/ 	.word	0x00000f40


	//   ....[2]....
        /*0178*/ 	.word	0x00001c30


	//----- nvinfo : EIATTR_CRS_STACK_SIZE
	.align		4
.L_139:
        /*017c*/ 	.byte	0x04, 0x1e
        /*017e*/ 	.short	(.L_141 - .L_140)
.L_140:
        /*0180*/ 	.word	0x00000000


	//----- nvinfo : EIATTR_CBANK_PARAM_SIZE
	.align		4
.L_141:
        /*0184*/ 	.byte	0x03, 0x19
        /*0186*/ 	.short	0x00a0


	//----- nvinfo : EIATTR_PARAM_CBANK
	.align		4
        /*0188*/ 	.byte	0x04, 0x0a
        /*018a*/ 	.short	(.L_143 - .L_142)
	.align		4
.L_142:
        /*018c*/ 	.word	index@(.nv.constant0._Z9propogatePiS_S_S_PjS_iiS_S_S_S_S_S0_iS_S_S0_S_S_S0_)
        /*0190*/ 	.short	0x0380
        /*0192*/ 	.short	0x00a0


	//----- nvinfo : EIATTR_SW_WAR
	.align		4
.L_143:
        /*0194*/ 	.byte	0x04, 0x36
        /*0196*/ 	.short	(.L_145 - .L_144)
.L_144:
        /*0198*/ 	.word	0x00000008
.L_145:


//--------------------- .nv.info._Z12propogateAddPiS_PjS_S_S_S_ii --------------------------
	.section	.nv.info._Z12propogateAddPiS_PjS_S_S_S_ii,"",@"SHT_CUDA_INFO"
	.sectionflags	@""
	.align	4


	//----- nvinfo : EIATTR_CUDA_API_VERSION
	.align		4
        /*0000*/ 	.byte	0x04, 0x37
        /*0002*/ 	.short	(.L_147 - .L_146)
.L_146:
        /*0004*/ 	.word	0x00000082


	//----- nvinfo : EIATTR_KPARAM_INFO
	.align		4
.L_147:
        /*0008*/ 	.byte	0x04, 0x17
        /*000a*/ 	.short	(.L_149 - .L_148)
.L_148:
        /*000c*/ 	.word	0x00000000
        /*0010*/ 	.short	0x0008
        /*0012*/ 	.short	0x003c
        /*0014*/ 	.byte	0x00, 0xf0, 0x11, 0x00


	//----- nvinfo : EIATTR_KPARAM_INFO
	.align		4
.L_149:
        /*0018*/ 	.byte	0x04, 0x17
        /*001a*/ 	.short	(.L_151 - .L_150)
.L_150:
        /*001c*/ 	.word	0x00000000
        /*0020*/ 	.short	0x0007
        /*0022*/ 	.short	0x0038
        /*0024*/ 	.byte	0x00, 0xf0, 0x11, 0x00


	//----- nvinfo : EIATTR_KPARAM_INFO
	.align		4
.L_151:
        /*0028*/ 	.byte	0x04, 0x17
        /*002a*/ 	.short	(.L_153 - .L_152)
.L_152:
        /*002c*/ 	.word	0x00000000
        /*0030*/ 	.short	0x0006
        /*0032*/ 	.short	0x0030
        /*0034*/ 	.byte	0x00, 0xf5, 0x21, 0x00


	//----- nvinfo : EIATTR_KPARAM_INFO
	.align		4
.L_153:
        /*0038*/ 	.byte	0x04, 0x17
        /*003a*/ 	.short	(.L_155 - .L_154)
.L_154:
        /*003c*/ 	.word	0x00000000
        /*0040*/ 	.short	0x0005
        /*0042*/ 	.short	0x0028
        /*0044*/ 	.byte	0x00, 0xf5, 0x21, 0x00


	//----- nvinfo : EIATTR_KPARAM_INFO
	.align		4
.L_155:
        /*0048*/ 	.byte	0x04, 0x17
        /*004a*/ 	.short	(.L_157 - .L_156)
.L_156:
        /*004c*/ 	.word	0x00000000
        /*0050*/ 	.short	0x0004
        /*0052*/ 	.short	0x0020
        /*0054*/ 	.byte	0x00, 0xf5, 0x21, 0x00


	//----- nvinfo : EIATTR_KPARAM_INFO
	.align		4
.L_157:
        /*0058*/ 	.byte	0x04, 0x17
        /*005a*/ 	.short	(.L_159 - .L_158)
.L_158:
        /*005c*/ 	.word	0x00000000
        /*0060*/ 	.short	0x0003
        /*0062*/ 	.short	0x0018
        /*0064*/ 	.byte	0x00, 0xf5, 0x21, 0x00


	//----- nvinfo : EIATTR_KPARAM_INFO
	.align		4
.L_159:
        /*0068*/ 	.byte	0x04, 0x17
        /*006a*/ 	.short	(.L_161 - .L_160)
.L_160:
        /*006c*/ 	.word	0x00000000
        /*0070*/ 	.short	0x0002
        /*0072*/ 	.short	0x0010
        /*0074*/ 	.byte	0x00, 0xf5, 0x21, 0x00


	//----- nvinfo : EIATTR_KPARAM_INFO
	.align		4
.L_161:
        /*0078*/ 	.byte	0x04, 0x17
        /*007a*/ 	.short	(.L_163 - .L_162)
.L_162:
        /*007c*/ 	.word	0x00000000
        /*0080*/ 	.short	0x0001
        /*0082*/ 	.short	0x0008
        /*0084*/ 	.byte	0x00, 0xf5, 0x21, 0x00


	//----- nvinfo : EIATTR_KPARAM_INFO
	.align		4
.L_163:
        /*0088*/ 	.byte	0x04, 0x17
        /*008a*/ 	.short	(.L_165 - .L_164)
.L_164:
        /*008c*/ 	.word	0x00000000
        /*0090*/ 	.short	0x0000
        /*0092*/ 	.short	0x0000
        /*0094*/ 	.byte	0x00, 0xf5, 0x21, 0x00


	//----- nvinfo : EIATTR_SPARSE_MMA_MASK
	.align		4
.L_165:
        /*0098*/ 	.byte	0x03, 0x50
        /*009a*/ 	.short	0x0000


	//----- nvinfo : EIATTR_MAXREG_COUNT
	.align		4
        /*009c*/ 	.byte	0x03, 0x1b
        /*009e*/ 	.short	0x00ff


	//----- nvinfo : EIATTR_NUM_BARRIERS
	.align		4
        /*00a0*/ 	.byte	0x02, 0x4c
        /*00a2*/ 	.byte	0x01
	.zero		1


	//----- nvinfo : EIATTR_MERCURY_ISA_VERSION
	.align		4
        /*00a4*/ 	.byte	0x03, 0x5f
        /*00a6*/ 	.short	0x0101


	//----- nvinfo : EIATTR_VRC_CTA_INIT_COUNT
	.align		4
        /*00a8*/ 	.byte	0x02, 0x4a
	.zero		1
	.zero		1


	//----- nvinfo : EIATTR_EXIT_INSTR_OFFSETS
	.align		4
        /*00ac*/ 	.byte	0x04, 0x1c
        /*00ae*/ 	.short	(.L_167 - .L_166)


	//   ....[0]....
.L_166:
        /*00b0*/ 	.word	0x00000070


	//   ....[1]....
        /*00b4*/ 	.word	0x00000120


	//   ....[2]....
        /*00b8*/ 	.word	0x000004e0


	//----- nvinfo : EIATTR_CRS_STACK_SIZE
	.align		4
.L_167:
        /*00bc*/ 	.byte	0x04, 0x1e
        /*00be*/ 	.short	(.L_169 - .L_168)
.L_168:
        /*00c0*/ 	.word	0x00000000


	//----- nvinfo : EIATTR_CBANK_PARAM_SIZE
	.align		4
.L_169:
        /*00c4*/ 	.byte	0x03, 0x19
        /*00c6*/ 	.short	0x0040


	//----- nvinfo : EIATTR_PARAM_CBANK
	.align		4
        /*00c8*/ 	.byte	0x04, 0x0a
        /*00ca*/ 	.short	(.L_171 - .L_170)
	.align		4
.L_170:
        /*00cc*/ 	.word	index@(.nv.constant0._Z12propogateAddPiS_PjS_S_S_S_ii)
        /*00d0*/ 	.short	0x0380
        /*00d2*/ 	.short	0x0040


	//----- nvinfo : EIATTR_SW_WAR
	.align		4
.L_171:
        /*00d4*/ 	.byte	0x04, 0x36
        /*00d6*/ 	.short	(.L_173 - .L_172)
.L_172:
        /*00d8*/ 	.word	0x00000008
.L_173:


//--------------------- .nv.info._Z12propogateDelPiiS_S_PjiiS_S_S_S_ --------------------------
	.section	.nv.info._Z12propogateDelPiiS_S_PjiiS_S_S_S_,"",@"SHT_CUDA_INFO"
	.sectionflags	@""
	.align	4


	//----- nvinfo : EIATTR_CUDA_API_VERSION
	.align		4
        /*0000*/ 	.byte	0x04, 0x37
        /*0002*/ 	.short	(.L_175 - .L_174)
.L_174:
        /*0004*/ 	.word	0x00000082


	//----- nvinfo : EIATTR_KPARAM_INFO
	.align		4
.L_175:
        /*0008*/ 	.byte	0x04, 0x17
        /*000a*/ 	.short	(.L_177 - .L_176)
.L_176:
        /*000c*/ 	.word	0x00000000
        /*0010*/ 	.short	0x000a
        /*0012*/ 	.short	0x0048
        /*0014*/ 	.byte	0x00, 0xf5, 0x21, 0x00


	//----- nvinfo : EIATTR_KPARAM_INFO
	.align		4
.L_177:
        /*0018*/ 	.byte	0x04, 0x17
        /*001a*/ 	.short	(.L_179 - .L_178)
.L_178:
        /*001c*/ 	.word	0x00000000
        /*0020*/ 	.short	0x0009
        /*0022*/ 	.short	0x0040
        /*0024*/ 	.byte	0x00, 0xf5, 0x21, 0x00


	//----- nvinfo : EIATTR_KPARAM_INFO
	.align		4
.L_179:
        /*0028*/ 	.byte	0x04, 0x17
        /*002a*/ 	.short	(.L_181 - .L_180)
.L_180:
        /*002c*/ 	.word	0x00000000
        /*0030*/ 	.short	0x0008
        /*0032*/ 	.short	0x0038
        /*0034*/ 	.byte	0x00, 0xf5, 0x21, 0x00


	//----- nvinfo : EIATTR_KPARAM_INFO
	.align		4
.L_181:
        /*0038*/ 	.byte	0x04, 0x17
        /*003a*/ 	.short	(.L_183 - .L_182)
.L_182:
        /*003c*/ 	.word	0x00000000
        /*0040*/ 	.short	0x0007
        /*0042*/ 	.short	0x0030
        /*0044*/ 	.byte	0x00, 0xf5, 0x21, 0x00


	//----- nvinfo : EIATTR_KPARAM_INFO
	.align		4
.L_183:
        /*0048*/ 	.byte	0x04, 0x17
        /*004a*/ 	.short	(.L_185 - .L_184)
.L_184:
        /*004c*/ 	.word	0x00000000
        /*0050*/ 	.short	0x0006
        /*0052*/ 	.short	0x002c
        /*0054*/ 	.byte	0x00, 0xf0, 0x11, 0x00


	//----- nvinfo : EIATTR_KPARAM_INFO
	.align		4
.L_185:
        /*0058*/ 	.byte	0x04, 0x17
        /*005a*/ 	.short	(.L_187 - .L_186)
.L_186:
        /*005c*/ 	.word	0x00000000
        /*0060*/ 	.short	0x0005
        /*0062*/ 	.short	0x0028
        /*0064*/ 	.byte	0x00, 0xf0, 0x11, 0x00


	//----- nvinfo : EIATTR_KPARAM_INFO
	.align		4
.L_187:
        /*0068*/ 	.byte	0x04, 0x17
        /*006a*/ 	.short	(.L_189 - .L_188)
.L_188:
        /*006c*/ 	.word	0x00000000
        /*0070*/ 	.short	0x0004
        /*0072*/ 	.short	0x0020
        /*0074*/ 	.byte	0x00, 0xf5, 0x21, 0x00


	//----- nvinfo : EIATTR_KPARAM_INFO
	.align		4
.L_189:
        /*0078*/ 	.byte	0x04, 0x17
        /*007a*/ 	.short	(.L_191 - .L_190)
.L_190:
        /*007c*/ 	.word	0x00000000
        /*0080*/ 	.short	0x0003
        /*0082*/ 	.short	0x0018
        /*0084*/ 	.byte	0x00, 0xf5, 0x21, 0x00


	//----- nvinfo : EIATTR_KPARAM_INFO
	.align		4
.L_191:
        /*0088*/ 	.byte	0x04, 0x17
        /*008a*/ 	.short	(.L_193 - .L_192)
.L_192:
        /*008c*/ 	.word	0x00000000
        /*0090*/ 	.short	0x0002
        /*0092*/ 	.short	0x0010
        /*0094*/ 	.byte	0x00, 0xf5, 0x21, 0x00


	//----- nvinfo : EIATTR_KPARAM_INFO
	.align		4
.L_193:
        /*0098*/ 	.byte	0x04, 0x17
        /*009a*/ 	.short	(.L_195 - .L_194)
.L_194:
        /*009c*/ 	.word	0x00000000
        /*00a0*/ 	.short	0x0001
        /*00a2*/ 	.short	0x0008
        /*00a4*/ 	.byte	0x00, 0xf0, 0x11, 0x00


	//----- nvinfo : EIATTR_KPARAM_INFO
	.align		4
.L_195:
        /*00a8*/ 	.byte	0x04, 0x17
        /*00aa*/ 	.short	(.L_197 - .L_196)
.L_196:
        /*00ac*/ 	.word	0x00000000
        /*00b0*/ 	.short	0x0000
        /*00b2*/ 	.short	0x0000
        /*00b4*/ 	.byte	0x00, 0xf5, 0x21, 0x00


	//----- nvinfo : EIATTR_SPARSE_MMA_MASK
	.align		4
.L_197:
        /*00b8*/ 	.byte	0x03, 0x50
        /*00ba*/ 	.short	0x0000


	//----- nvinfo : EIATTR_MAXREG_COUNT
	.align		4
        /*00bc*/ 	.byte	0x03, 0x1b
        /*00be*/ 	.short	0x00ff


	//----- nvinfo : EIATTR_MERCURY_ISA_VERSION
	.align		4
        /*00c0*/ 	.byte	0x03, 0x5f
        /*00c2*/ 	.short	0x0101


	//----- nvinfo : EIATTR_VRC_CTA_INIT_COUNT
	.align		4
        /*00c4*/ 	.byte	0x02, 0x4a
	.zero		1
	.zero		1


	//----- nvinfo : EIATTR_EXIT_INSTR_OFFSETS
	.align		4
        /*00c8*/ 	.byte	0x04, 0x1c
        /*00ca*/ 	.short	(.L_199 - .L_198)


	//   ....[0]....
.L_198:
        /*00cc*/ 	.word	0x00000070


	//   ....[1]....
        /*00d0*/ 	.word	0x00000220


	//   ....[2]....
        /*00d4*/ 	.word	0x000005a0


	//----- nvinfo : EIATTR_CRS_STACK_SIZE
	.align		4
.L_199:
        /*00d8*/ 	.byte	0x04, 0x1e
        /*00da*/ 	.short	(.L_201 - .L_200)
.L_200:
        /*00dc*/ 	.word	0x00000000


	//----- nvinfo : EIATTR_CBANK_PARAM_SIZE
	.align		4
.L_201:
        /*00e0*/ 	.byte	0x03, 0x19
        /*00e2*/ 	.short	0x0050


	//----- nvinfo : EIATTR_PARAM_CBANK
	.align		4
        /*00e4*/ 	.byte	0x04, 0x0a
        /*00e6*/ 	.short	(.L_203 - .L_202)
	.align		4
.L_202:
        /*00e8*/ 	.word	index@(.nv.constant0._Z12propogateDelPiiS_S_PjiiS_S_S_S_)
        /*00ec*/ 	.short	0x0380
        /*00ee*/ 	.short	0x0050


	//----- nvinfo : EIATTR_SW_WAR
	.align		4
.L_203:
        /*00f0*/ 	.byte	0x04, 0x36
        /*00f2*/ 	.short	(.L_205 - .L_204)
.L_204:
        /*00f4*/ 	.word	0x00000008
.L_205:


//--------------------- .nv.info._Z8checkMINPiS_iii --------------------------
	.section	.nv.info._Z8checkMINPiS_iii,"",@"SHT_CUDA_INFO"
	.sectionflags	@""
	.align	4


	//----- nvinfo : EIATTR_CUDA_API_VERSION
	.align		4
        /*0000*/ 	.byte	0x04, 0x37
        /*0002*/ 	.short	(.L_207 - .L_206)
.L_206:
        /*0004*/ 	.word	0x00000082


	//----- nvinfo : EIATTR_KPARAM_INFO
	.align		4
.L_207:
        /*0008*/ 	.byte	0x04, 0x17
        /*000a*/ 	.short	(.L_209 - .L_208)
.L_208:
        /*000c*/ 	.word	0x00000000
        /*0010*/ 	.short	0x0004
        /*0012*/ 	.short	0x0018
        /*0014*/ 	.byte	0x00, 0xf0, 0x11, 0x00


	//----- nvinfo : EIATTR_KPARAM_INFO
	.align		4
.L_209:
        /*0018*/ 	.byte	0x04, 0x17
        /*001a*/ 	.short	(.L_211 - .L_210)
.L_210:
        /*001c*/ 	.word	0x00000000
        /*0020*/ 	.short	0x0003
        /*0022*/ 	.short	0x0014
        /*0024*/ 	.byte	0x00, 0xf0, 0x11, 0x00


	//----- nvinfo : EIATTR_KPARAM_INFO
	.align		4
.L_211:
        /*0028*/ 	.byte	0x04, 0x17
        /*002a*/ 	.short	(.L_213 - .L_212)
.L_212:
        /*002c*/ 	.word	0x00000000
        /*0030*/ 	.short	0x0002
        /*0032*/ 	.short	0x0010
        /*0034*/ 	.byte	0x00, 0xf0, 0x11, 0x00


	//----- nvinfo : EIATTR_KPARAM_INFO
	.align		4
.L_213:
        /*0038*/ 	.byte	0x04, 0x17
        /*003a*/ 	.short	(.L_215 - .L_214)
.L_214:
        /*003c*/ 	.word	0x00000000
        /*0040*/ 	.short	0x0001
        /*0042*/ 	.short	0x0008
        /*0044*/ 	.byte	0x00, 0xf5, 0x21, 0x00


	//----- nvinfo : EIATTR_KPARAM_INFO
	.align		4
.L_215:
        /*0048*/ 	.byte	0x04, 0x17
        /*004a*/ 	.short	(.L_217 - .L_216)
.L_216:
        /*004c*/ 	.word	0x00000000
        /*0050*/ 	.short	0x0000
        /*0052*/ 	.short	0x0000
        /*0054*/ 	.byte	0x00, 0xf5, 0x21, 0x00


	//----- nvinfo : EIATTR_SPARSE_MMA_MASK
	.align		4
.L_217:
        /*0058*/ 	.byte	0x03, 0x50
        /*005a*/ 	.short	0x0000


	//----- nvinfo : EIATTR_MAXREG_COUNT
	.align		4
        /*005c*/ 	.byte	0x03, 0x1b
        /*005e*/ 	.short	0x00ff


	//----- nvinfo : EIATTR_MERCURY_ISA_VERSION
	.align		4
        /*0060*/ 	.byte	0x03, 0x5f
        /*0062*/ 	.short	0x0101


	//----- nvinfo : EIATTR_VRC_CTA_INIT_COUNT
	.align		4
        /*0064*/ 	.byte	0x02, 0x4a
	.zero		1
	.zero		1


	//----- nvinfo : EIATTR_EXIT_INSTR_OFFSETS
	.align		4
        /*0068*/ 	.byte	0x04, 0x1c
        /*006a*/ 	.short	(.L_219 - .L_218)


	//   ....[0]....
.L_218:
        /*006c*/ 	.word	0x00000070


	//   ....[1]....
        /*0070*/ 	.word	0x000000d0


	//   ....[2]....
        /*0074*/ 	.word	0x00000320


	//   ....[3]....
        /*0078*/ 	.word	0x00000350


	//----- nvinfo : EIATTR_CBANK_PARAM_SIZE
	.align		4
.L_219:
        /*007c*/ 	.byte	0x03, 0x19
        /*007e*/ 	.short	0x001c


	//----- nvinfo : EIATTR_PARAM_CBANK
	.align		4
        /*0080*/ 	.byte	0x04, 0x0a
        /*0082*/ 	.short	(.L_221 - .L_220)
	.align		4
.L_220:
        /*0084*/ 	.word	index@(.nv.constant0._Z8checkMINPiS_iii)
        /*0088*/ 	.short	0x0380
        /*008a*/ 	.short	0x001c


	//----- nvinfo : EIATTR_SW_WAR
	.align		4
.L_221:
        /*008c*/ 	.byte	0x04, 0x36
        /*008e*/ 	.short	(.L_223 - .L_222)
.L_222:
        /*0090*/ 	.word	0x00000008
.L_223:


//--------------------- .nv.info._Z8insertPQPiS_S_iiS_ --------------------------
	.section	.nv.info._Z8insertPQPiS_S_iiS_,"",@"SHT_CUDA_INFO"
	.sectionflags	@""
	.align	4


	//----- nvinfo : EIATTR_CUDA_API_VERSION
	.align		4
        /*0000*/ 	.byte	0x04, 0x37
        /*0002*/ 	.short	(.L_225 - .L_224)
.L_224:
        /*0004*/ 	.word	0x00000082


	//----- nvinfo : EIATTR_KPARAM_INFO
	.align		4
.L_225:
        /*0008*/ 	.byte	0x04, 0x17
        /*000a*/ 	.short	(.L_227 - .L_226)
.L_226:
        /*000c*/ 	.word	0x00000000
        /*0010*/ 	.short	0x0005
        /*0012*/ 	.short	0x0020
        /*0014*/ 	.byte	0x00, 0xf5, 0x21, 0x00


	//----- nvinfo : EIATTR_KPARAM_INFO
	.align		4
.L_227:
        /*0018*/ 	.byte	0x04, 0x17
        /*001a*/ 	.short	(.L_229 - .L_228)
.L_228:
        /*001c*/ 	.word	0x00000000
        /*0020*/ 	.short	0x0004
        /*0022*/ 	.short	0x001c
        /*0024*/ 	.byte	0x00, 0xf0, 0x11, 0x00


	//----- nvinfo : EIATTR_KPARAM_INFO
	.align		4
.L_229:
        /*0028*/ 	.byte	0x04, 0x17
        /*002a*/ 	.short	(.L_231 - .L_230)
.L_230:
        /*002c*/ 	.word	0x00000000
        /*0030*/ 	.short	0x0003
        /*0032*/ 	.short	0x0018
        /*0034*/ 	.byte	0x00, 0xf0, 0x11, 0x00


	//----- nvinfo : EIATTR_KPARAM_INFO
	.align		4
.L_231:
        /*0038*/ 	.byte	0x04, 0x17
        /*003a*/ 	.short	(.L_233 - .L_232)
.L_232:
        /*003c*/ 	.word	0x00000000
        /*0040*/ 	.short	0x0002
        /*0042*/ 	.short	0x0010
        /*0044*/ 	.byte	0x00, 0xf5, 0x21, 0x00


	//----- nvinfo : EIATTR_KPARAM_INFO
	.align		4
.L_233:
        /*0048*/ 	.byte	0x04, 0x17
        /*004a*/ 	.short	(.L_235 - .L_234)
.L_234:
        /*004c*/ 	.word	0x00000000
        /*0050*/ 	.short	0x0001
        /*0052*/ 	.short	0x0008
        /*0054*/ 	.byte	0x00, 0xf5, 0x21, 0x00


	//----- nvinfo : EIATTR_KPARAM_INFO
	.align		4
.L_235:
        /*0058*/ 	.byte	0x04, 0x17
        /*005a*/ 	.short	(.L_237 - .L_236)
.L_236:
        /*005c*/ 	.word	0x00000000
        /*0060*/ 	.short	0x0000
        /*0062*/ 	.short	0x0000
        /*0064*/ 	.byte	0x00, 0xf5, 0x21, 0x00


	//----- nvinfo : EIATTR_SPARSE_MMA_MASK
	.align		4
.L_237:
        /*0068*/ 	.byte	0x03, 0x50
        /*006a*/ 	.short	0x0000


	//----- nvinfo : EIATTR_MAXREG_COUNT
	.align		4
        /*006c*/ 	.byte	0x03, 0x1b
        /*006e*/ 	.short	0x00ff


	//----- nvinfo : EIATTR_MERCURY_ISA_VERSION
	.align		4
        /*0070*/ 	.byte	0x03, 0x5f
        /*0072*/ 	.short	0x0101


	//----- nvinfo : EIATTR_VRC_CTA_INIT_COUNT
	.align		4
        /*0074*/ 	.byte	0x02, 0x4a
	.zero		1
	.zero		1


	//----- nvinfo : EIATTR_EXIT_INSTR_OFFSETS
	.align		4
        /*0078*/ 	.byte	0x04, 0x1c
        /*007a*/ 	.short	(.L_239 - .L_238)


	//   ....[0]....
.L_238:
        /*007c*/ 	.word	0x00000070


	//   ....[1]....
        /*0080*/ 	.word	0x000001f0


	//   ....[2]....
        /*0084*/ 	.word	0x00000610


	//----- nvinfo : EIATTR_CRS_STACK_SIZE
	.align		4
.L_239:
        /*0088*/ 	.byte	0x04, 0x1e
        /*008a*/ 	.short	(.L_241 - .L_240)
.L_240:
        /*008c*/ 	.word	0x00000000


	//----- nvinfo : EIATTR_CBANK_PARAM_SIZE
	.align		4
.L_241:
        /*0090*/ 	.byte	0x03, 0x19
        /*0092*/ 	.short	0x0028


	//----- nvinfo : EIATTR_PARAM_CBANK
	.align		4
        /*0094*/ 	.byte	0x04, 0x0a
        /*0096*/ 	.short	(.L_243 - .L_242)
	.align		4
.L_242:
        /*0098*/ 	.word	index@(.nv.constant0._Z8insertPQPiS_S_iiS_)
        /*009c*/ 	.short	0x0380
        /*009e*/ 	.short	0x0028


	//----- nvinfo : EIATTR_SW_WAR
	.align		4
.L_243:
        /*00a0*/ 	.byte	0x04, 0x36
        /*00a2*/ 	.short	(.L_245 - .L_244)
.L_244:
        /*00a4*/ 	.word	0x00000008
.L_245:


//--------------------- .nv.info._Z5setNVPiS_S_i  --------------------------
	.section	.nv.info._Z5setNVPiS_S_i,"",@"SHT_CUDA_INFO"
	.sectionflags	@""
	.align	4


	//----- nvinfo : EIATTR_CUDA_API_VERSION
	.align		4
        /*0000*/ 	.byte	0x04, 0x37
        /*0002*/ 	.short	(.L_247 - .L_246)
.L_246:
        /*0004*/ 	.word	0x00000082


	//----- nvinfo : EIATTR_KPARAM_INFO
	.align		4
.L_247:
        /*0008*/ 	.byte	0x04, 0x17
        /*000a*/ 	.short	(.L_249 - .L_248)
.L_248:
        /*000c*/ 	.word	0x00000000
        /*0010*/ 	.short	0x0003
        /*0012*/ 	.short	0x0018
        /*0014*/ 	.byte	0x00, 0xf0, 0x11, 0x00


	//----- nvinfo : EIATTR_KPARAM_INFO
	.align		4
.L_249:
        /*0018*/ 	.byte	0x04, 0x17
        /*001a*/ 	.short	(.L_251 - .L_250)
.L_250:
        /*001c*/ 	.word	0x00000000
        /*0020*/ 	.short	0x0002
        /*0022*/ 	.short	0x0010
        /*0024*/ 	.byte	0x00, 0xf5, 0x21, 0x00


	//----- nvinfo : EIATTR_KPARAM_INFO
	.align		4
.L_251:
        /*0028*/ 	.byte	0x04, 0x17
        /*002a*/ 	.short	(.L_253 - .L_252)
.L_252:
        /*002c*/ 	.word	0x00000000
        /*0030*/ 	.short	0x0001
        /*0032*/ 	.short	0x0008
        /*0034*/ 	.byte	0x00, 0xf5, 0x21, 0x00


	//----- nvinfo : EIATTR_KPARAM_INFO
	.align		4
.L_253:
        /*0038*/ 	.byte	0x04, 0x17
        /*003a*/ 	.short	(.L_255 - .L_254)
.L_254:
        /*003c*/ 	.word	0x00000000
        /*0040*/ 	.short	0x0000
        /*0042*/ 	.short	0x0000
        /*0044*/ 	.byte	0x00, 0xf5, 0x21, 0x00


	//----- nvinfo : EIATTR_SPARSE_MMA_MASK
	.align		4
.L_255:
        /*0048*/ 	.byte	0x03, 0x50
        /*004a*/ 	.short	0x0000


	//----- nvinfo : EIATTR_MAXREG_COUNT
	.align		4
        /*004c*/ 	.byte	0x03, 0x1b
        /*004e*/ 	.short	0x00ff


	//----- nvinfo : EIATTR_MERCURY_ISA_VERSION
	.align		4
        /*0050*/ 	.byte	0x03, 0x5f
        /*0052*/ 	.short	0x0101


	//----- nvinfo : EIATTR_INT_WARP_WIDE_INSTR_OFFSETS
	.align		4
        /*0054*/ 	.byte	0x04, 0x31
        /*0056*/ 	.short	(.L_257 - .L_256)


	//   ....[0]....
.L_256:
        /*0058*/ 	.word	0x000000f0


	//   ....[1]....
        /*005c*/ 	.word	0x00000190


	//----- nvinfo : EIATTR_VRC_CTA_INIT_COUNT
	.align		4
.L_257:
        /*0060*/ 	.byte	0x02, 0x4a
	.zero		1
	.zero		1


	//----- nvinfo : EIATTR_EXIT_INSTR_OFFSETS
	.align		4
        /*0064*/ 	.byte	0x04, 0x1c
        /*0066*/ 	.short	(.L_259 - .L_258)


	//   ....[0]....
.L_258:
        /*0068*/ 	.word	0x00000070


	//   ....[1]....
        /*006c*/ 	.word	0x000000d0


	//   ....[2]....
        /*0070*/ 	.word	0x000001d0


	//----- nvinfo : EIATTR_CBANK_PARAM_SIZE
	.align		4
.L_259:
        /*0074*/ 	.byte	0x03, 0x19
        /*0076*/ 	.short	0x001c


	//----- nvinfo : EIATTR_PARAM_CBANK
	.align		4
        /*0078*/ 	.byte	0x04, 0x0a
        /*007a*/ 	.short	(.L_261 - .L_260)
	.align		4
.L_260:
        /*007c*/ 	.word	index@(.nv.constant0._Z5setNVPiS_S_i)
        /*0080*/ 	.short	0x0380
        /*0082*/ 	.short	0x001c


	//----- nvinfo : EIATTR_SW_WAR
	.align		4
.L_261:
        /*0084*/ 	.byte	0x04, 0x36
        /*0086*/ 	.short	(.L_263 - .L_262)
.L_262:
        /*0088*/ 	.word	0x00000008
.L_263:


//--------------------- .nv.info._Z10keepHeapPQPiii --------------------------
	.section	.nv.info._Z10keepHeapPQPiii,"",@"SHT_CUDA_INFO"
	.sectionflags	@""
	.align	4


	//----- nvinfo : EIATTR_CUDA_API_VERSION
	.align		4
        /*0000*/ 	.byte	0x04, 0x37
        /*0002*/ 	.short	(.L_265 - .L_264)
.L_264:
        /*0004*/ 	.word	0x00000082


	//----- nvinfo : EIATTR_KPARAM_INFO
	.align		4
.L_265:
        /*0008*/ 	.byte	0x04, 0x17
        /*000a*/ 	.short	(.L_267 - .L_266)
.L_266:
        /*000c*/ 	.word	0x00000000
        /*0010*/ 	.short	0x0002
        /*0012*/ 	.short	0x000c
        /*0014*/ 	.byte	0x00, 0xf0, 0x11, 0x00


	//----- nvinfo : EIATTR_KPARAM_INFO
	.align		4
.L_267:
        /*0018*/ 	.byte	0x04, 0x17
        /*001a*/ 	.short	(.L_269 - .L_268)
.L_268:
        /*001c*/ 	.word	0x00000000
        /*0020*/ 	.short	0x0001
        /*0022*/ 	.short	0x0008
        /*0024*/ 	.byte	0x00, 0xf0, 0x11, 0x00


	//----- nvinfo : EIATTR_KPARAM_INFO
	.align		4
.L_269:
        /*0028*/ 	.byte	0x04, 0x17
        /*002a*/ 	.short	(.L_271 - .L_270)
.L_270:
        /*002c*/ 	.word	0x00000000
        /*0030*/ 	.short	0x0000
        /*0032*/ 	.short	0x0000
        /*0034*/ 	.byte	0x00, 0xf5, 0x21, 0x00


	//----- nvinfo : EIATTR_SPARSE_MMA_MASK
	.align		4
.L_271:
        /*0038*/ 	.byte	0x03, 0x50
        /*003a*/ 	.short	0x0000


	//----- nvinfo : EIATTR_MAXREG_COUNT
	.align		4
        /*003c*/ 	.byte	0x03, 0x1b
        /*003e*/ 	.short	0x00ff


	//----- nvinfo : EIATTR_MERCURY_ISA_VERSION
	.align		4
        /*0040*/ 	.byte	0x03, 0x5f
        /*0042*/ 	.short	0x0101


	//----- nvinfo : EIATTR_VRC_CTA_INIT_COUNT
	.align		4
        /*0044*/ 	.byte	0x02, 0x4a
	.zero		1
	.zero		1


	//----- nvinfo : EIATTR_EXIT_INSTR_OFFSETS
	.align		4
        /*0048*/ 	.byte	0x04, 0x1c
        /*004a*/ 	.short	(.L_273 - .L_272)


	//   ....[0]....
.L_272:
        /*004c*/ 	.word	0x00000070


	//   ....[1]....
        /*0050*/ 	.word	0x000000d0


	//   ....[2]....
        /*0054*/ 	.word	0x00000890


	//----- nvinfo : EIATTR_CRS_STACK_SIZE
	.align		4
.L_273:
        /*0058*/ 	.byte	0x04, 0x1e
        /*005a*/ 	.short	(.L_275 - .L_274)
.L_274:
        /*005c*/ 	.word	0x00000000


	//----- nvinfo : EIATTR_CBANK_PARAM_SIZE
	.align		4
.L_275:
        /*0060*/ 	.byte	0x03, 0x19
        /*0062*/ 	.short	0x0010


	//----- nvinfo : EIATTR_PARAM_CBANK
	.align		4
        /*0064*/ 	.byte	0x04, 0x0a
        /*0066*/ 	.short	(.L_277 - .L_276)
	.align		4
.L_276:
        /*0068*/ 	.word	index@(.nv.constant0._Z10keepHeapPQPiii)
        /*006c*/ 	.short	0x0380
        /*006e*/ 	.short	0x0010


	//----- nvinfo : EIATTR_SW_WAR
	.align		4
.L_277:
        /*0070*/ 	.byte	0x04, 0x36
        /*0072*/ 	.short	(.L_279 - .L_278)
.L_278:
        /*0074*/ 	.word	0x00000008
.L_279:


//--------------------- .nv.info._Z13A_star_expandPiS_PjS_S_S_S_S_S_S_iiiiS_S_iS_S_S_i --------------------------
	.section	.nv.info._Z13A_star_expandPiS_PjS_S_S_S_S_S_S_iiiiS_S_iS_S_S_i,"",@"SHT_CUDA_INFO"
	.sectionflags	@""
	.align	4


	//----- nvinfo : EIATTR_CUDA_API_VERSION
	.align		4
        /*0000*/ 	.byte	0x04, 0x37
        /*0002*/ 	.short	(.L_281 - .L_280)
.L_280:
        /*0004*/ 	.word	0x00000082


	//----- nvinfo : EIATTR_KPARAM_INFO
	.align		4
.L_281:
        /*0008*/ 	.byte	0x04, 0x17
        /*000a*/ 	.short	(.L_283 - .L_282)
.L_282:
        /*000c*/ 	.word	0x00000000
        /*0010*/ 	.short	0x0014
        /*0012*/ 	.short	0x0090
        /*0014*/ 	.byte	0x00, 0xf0, 0x11, 0x00


	//----- nvinfo : EIATTR_KPARAM_INFO
	.align		4
.L_283:
        /*0018*/ 	.byte	0x04, 0x17
        /*001a*/ 	.short	(.L_285 - .L_284)
.L_284:
        /*001c*/ 	.word	0x00000000
        /*0020*/ 	.short	0x0013
        /*0022*/ 	.short	0x0088
        /*0024*/ 	.byte	0x00, 0xf5, 0x21, 0x00


	//----- nvinfo : EIATTR_KPARAM_INFO
	.align		4
.L_285:
        /*0028*/ 	.byte	0x04, 0x17
        /*002a*/ 	.short	(.L_287 - .L_286)
.L_286:
        /*002c*/ 	.word	0x00000000
        /*0030*/ 	.short	0x0012
        /*0032*/ 	.short	0x0080
        /*0034*/ 	.byte	0x00, 0xf5, 0x21, 0x00


	//----- nvinfo : EIATTR_KPARAM_INFO
	.align		4
.L_287:
        /*0038*/ 	.byte	0x04, 0x17
        /*003a*/ 	.short	(.L_289 - .L_288)
.L_288:
        /*003c*/ 	.word	0x00000000
        /*0040*/ 	.short	0x0011
        /*0042*/ 	.short	0x0078
        /*0044*/ 	.byte	0x00, 0xf5, 0x21, 0x00


	//----- nvinfo : EIATTR_KPARAM_INFO
	.align		4
.L_289:
        /*0048*/ 	.byte	0x04, 0x17
        /*004a*/ 	.short	(.L_291 - .L_290)
.L_290:
        /*004c*/ 	.word	0x00000000
        /*0050*/ 	.short	0x0010
        /*0052*/ 	.short	0x0070
        /*0054*/ 	.byte	0x00, 0xf0, 0x11, 0x00


	//----- nvinfo : EIATTR_KPARAM_INFO
	.align		4
.L_291:
        /*0058*/ 	.byte	0x04, 0x17
        /*005a*/ 	.short	(.L_293 - .L_292)
.L_292:
        /*005c*/ 	.word	0x00000000
        /*0060*/ 	.short	0x000f
        /*0062*/ 	.short	0x0068
        /*0064*/ 	.byte	0x00, 0xf5, 0x21, 0x00


	//----- nvinfo : EIATTR_KPARAM_INFO
	.align		4
.L_293:
        /*0068*/ 	.byte	0x04, 0x17
        /*006a*/ 	.short	(.L_295 - .L_294)
.L_294:
        /*006c*/ 	.word	0x00000000
        /*0070*/ 	.short	0x000e
        /*0072*/ 	.short	0x0060
        /*0074*/ 	.byte	0x00, 0xf5, 0x21, 0x00


	//----- nvinfo : EIATTR_KPARAM_INFO
	.align		4
.L_295:
        /*0078*/ 	.byte	0x04, 0x17
        /*007a*/ 	.short	(.L_297 - .L_296)
.L_296:
        /*007c*/ 	.word	0x00000000
        /*0080*/ 	.short	0x000d
        /*0082*/ 	.short	0x005c
        /*0084*/ 	.byte	0x00, 0xf0, 0x11, 0x00


	//----- nvinfo : EIATTR_KPARAM_INFO
	.align		4
.L_297:
        /*0088*/ 	.byte	0x04, 0x17
        /*008a*/ 	.short	(.L_299 - .L_298)
.L_298:
        /*008c*/ 	.word	0x00000000
        /*0090*/ 	.short	0x000c
        /*0092*/ 	.short	0x0058
        /*0094*/ 	.byte	0x00, 0xf0, 0x11, 0x00


	//----- nvinfo : EIATTR_KPARAM_INFO
	.align		4
.L_299:
        /*0098*/ 	.byte	0x04, 0x17
        /*009a*/ 	.short	(.L_301 - .L_300)
.L_300:
        /*009c*/ 	.word	0x00000000
        /*00a0*/ 	.short	0x000b
        /*00a2*/ 	.short	0x0054
        /*00a4*/ 	.byte	0x00, 0xf0, 0x11, 0x00


	//----- nvinfo : EIATTR_KPARAM_INFO
	.align		4
.L_301:
        /*00a8*/ 	.byte	0x04, 0x17
        /*00aa*/ 	.short	(.L_303 - .L_302)
.L_302:
        /*00ac*/ 	.word	0x00000000
        /*00b0*/ 	.short	0x000a
        /*00b2*/ 	.short	0x0050
        /*00b4*/ 	.byte	0x00, 0xf0, 0x11, 0x00


	//----- nvinfo : EIATTR_KPARAM_INFO
	.align		4
.L_303:
        /*00b8*/ 	.byte	0x04, 0x17
        /*00ba*/ 	.short	(.L_305 - .L_304)
.L_304:
        /*00bc*/ 	.word	0x00000000
        /*00c0*/ 	.short	0x0009
        /*00c2*/ 	.short	0x0048
        /*00c4*/ 	.byte	0x00, 0xf5, 0x21, 0x00


	//----- nvinfo : EIATTR_KPARAM_INFO
	.align		4
.L_305:
        /*00c8*/ 	.byte	0x04, 0x17
        /*00ca*/ 	.short	(.L_307 - .L_306)
.L_306:
        /*00cc*/ 	.word	0x00000000
        /*00d0*/ 	.short	0x0008
        /*00d2*/ 	.short	0x0040
        /*00d4*/ 	.byte	0x00, 0xf5, 0x21, 0x00


	//----- nvinfo : EIATTR_KPARAM_INFO
	.align		4
.L_307:
        /*00d8*/ 	.byte	0x04, 0x17
        /*00da*/ 	.short	(.L_309 - .L_308)
.L_308:
        /*00dc*/ 	.word	0x00000000
        /*00e0*/ 	.short	0x0007
        /*00e2*/ 	.short	0x0038
        /*00e4*/ 	.byte	0x00, 0xf5, 0x21, 0x00


	//----- nvinfo : EIATTR_KPARAM_INFO
	.align		4
.L_309:
        /*00e8*/ 	.byte	0x04, 0x17
        /*00ea*/ 	.short	(.L_311 - .L_310)
.L_310:
        /*00ec*/ 	.word	0x00000000
        /*00f0*/ 	.short	0x0006
        /*00f2*/ 	.short	0x0030
        /*00f4*/ 	.byte	0x00, 0xf5, 0x21, 0x00


	//----- nvinfo : EIATTR_KPARAM_INFO
	.align		4
.L_311:
        /*00f8*/ 	.byte	0x04, 0x17
        /*00fa*/ 	.short	(.L_313 - .L_312)
.L_312:
        /*00fc*/ 	.word	0x00000000
        /*0100*/ 	.short	0x0005
        /*0102*/ 	.short	0x0028
        /*0104*/ 	.byte	0x00, 0xf5, 0x21, 0x00


	//----- nvinfo : EIATTR_KPARAM_INFO
	.align		4
.L_313:
        /*0108*/ 	.byte	0x04, 0x17
        /*010a*/ 	.short	(.L_315 - .L_314)
.L_314:
        /*010c*/ 	.word	0x00000000
        /*0110*/ 	.short	0x0004
        /*0112*/ 	.short	0x0020
        /*0114*/ 	.byte	0x00, 0xf5, 0x21, 0x00


	//----- nvinfo : EIATTR_KPARAM_INFO
	.align		4
.L_315:
        /*0118*/ 	.byte	0x04, 0x17
        /*011a*/ 	.short	(.L_317 - .L_316)
.L_316:
        /*011c*/ 	.word	0x00000000
        /*0120*/ 	.short	0x0003
        /*0122*/ 	.short	0x0018
        /*0124*/ 	.byte	0x00, 0xf5, 0x21, 0x00


	//----- nvinfo : EIATTR_KPARAM_INFO
	.align		4
.L_317:
        /*0128*/ 	.byte	0x04, 0x17
        /*012a*/ 	.short	(.L_319 - .L_318)
.L_318:
        /*012c*/ 	.word	0x00000000
        /*0130*/ 	.short	0x0002
        /*0132*/ 	.short	0x0010
        /*0134*/ 	.byte	0x00, 0xf5, 0x21, 0x00


	//----- nvinfo : EIATTR_KPARAM_INFO
	.align		4
.L_319:
        /*0138*/ 	.byte	0x04, 0x17
        /*013a*/ 	.short	(.L_321 - .L_320)
.L_320:
        /*013c*/ 	.word	0x00000000
        /*0140*/ 	.short	0x0001
        /*0142*/ 	.short	0x0008
        /*0144*/ 	.byte	0x00, 0xf5, 0x21, 0x00


	//----- nvinfo : EIATTR_KPARAM_INFO
	.align		4
.L_321:
        /*0148*/ 	.byte	0x04, 0x17
        /*014a*/ 	.short	(.L_323 - .L_322)
.L_322:
        /*014c*/ 	.word	0x00000000
        /*0150*/ 	.short	0x0000
        /*0152*/ 	.short	0x0000
        /*0154*/ 	.byte	0x00, 0xf5, 0x21, 0x00


	//----- nvinfo : EIATTR_SPARSE_MMA_MASK
	.align		4
.L_323:
        /*0158*/ 	.byte	0x03, 0x50
        /*015a*/ 	.short	0x0000


	//----- nvinfo : EIATTR_MAXREG_COUNT
	.align		4
        /*015c*/ 	.byte	0x03, 0x1b
        /*015e*/ 	.short	0x00ff


	//----- nvinfo : EIATTR_NUM_BARRIERS
	.align		4
        /*0160*/ 	.byte	0x02, 0x4c
        /*0162*/ 	.byte	0x01
	.zero		1


	//----- nvinfo : EIATTR_MERCURY_ISA_VERSION
	.align		4
        /*0164*/ 	.byte	0x03, 0x5f
        /*0166*/ 	.short	0x0101


	//----- nvinfo : EIATTR_INT_WARP_WIDE_INSTR_OFFSETS
	.align		4
        /*0168*/ 	.byte	0x04, 0x31
        /*016a*/ 	.short	(.L_325 - .L_324)


	//   ....[0]....
.L_324:
        /*016c*/ 	.word	0x00000180


	//   ....[1]....
        /*0170*/ 	.word	0x00000190


	//----- nvinfo : EIATTR_VRC_CTA_INIT_COUNT
	.align		4
.L_325:
        /*0174*/ 	.byte	0x02, 0x4a
	.zero		1
	.zero		1


	//----- nvinfo : EIATTR_EXIT_INSTR_OFFSETS
	.align		4
        /*0178*/ 	.byte	0x04, 0x1c
        /*017a*/ 	.short	(.L_327 - .L_326)


	//   ....[0]....
.L_326:
        /*017c*/ 	.word	0x00000090


	//   ....[1]....
        /*0180*/ 	.word	0x000006b0


	//   ....[2]....
        /*0184*/ 	.word	0x00000720


	//   ....[3]....
        /*0188*/ 	.word	0x00000af0


	//----- nvinfo : EIATTR_CRS_STACK_SIZE
	.align		4
.L_327:
        /*018c*/ 	.byte	0x04, 0x1e
        /*018e*/ 	.short	(.L_329 - .L_328)
.L_328:
        /*0190*/ 	.word	0x00000000


	//----- nvinfo : EIATTR_CBANK_PARAM_SIZE
	.align		4
.L_329:
        /*0194*/ 	.byte	0x03, 0x19
        /*0196*/ 	.short	0x0094


	//----- nvinfo : EIATTR_PARAM_CBANK
	.align		4
        /*0198*/ 	.byte	0x04, 0x0a
        /*019a*/ 	.short	(.L_331 - .L_330)
	.align		4
.L_330:
        /*019c*/ 	.word	index@(.nv.constant0._Z13A_star_expandPiS_PjS_S_S_S_S_S_S_iiiiS_S_iS_S_S_i)
        /*01a0*/ 	.short	0x0380
        /*01a2*/ 	.short	0x0094


	//----- nvinfo : EIATTR_SW_WAR
	.align		4
.L_331:
        /*01a4*/ 	.byte	0x04, 0x36
        /*01a6*/ 	.short	(.L_333 - .L_332)
.L_332:
        /*01a8*/ 	.word	0x00000008
.L_333:


//--------------------- .nv.info._Z10extractMinPiS_S_S_ii --------------------------
	.section	.nv.info._Z10extractMinPiS_S_S_ii,"",@"SHT_CUDA_INFO"
	.sectionflags	@""
	.align	4


	//----- nvinfo : EIATTR_CUDA_API_VERSION
	.align		4
        /*0000*/ 	.byte	0x04, 0x37
        /*0002*/ 	.short	(.L_335 - .L_334)
.L_334:
        /*0004*/ 	.word	0x00000082


	//----- nvinfo : EIATTR_KPARAM_INFO
	.align		4
.L_335:
        /*0008*/ 	.byte	0x04, 0x17
        /*000a*/ 	.short	(.L_337 - .L_336)
.L_336:
        /*000c*/ 	.word	0x00000000
        /*0010*/ 	.short	0x0005
        /*0012*/ 	.short	0x0024
        /*0014*/ 	.byte	0x00, 0xf0, 0x11, 0x00


	//----- nvinfo : EIATTR_KPARAM_INFO
	.align		4
.L_337:
        /*0018*/ 	.byte	0x04, 0x17
        /*001a*/ 	.short	(.L_339 - .L_338)
.L_338:
        /*001c*/ 	.word	0x00000000
        /*0020*/ 	.short	0x0004
        /*0022*/ 	.short	0x0020
        /*0024*/ 	.byte	0x00, 0xf0, 0x11, 0x00


	//----- nvinfo : EIATTR_KPARAM_INFO
	.align		4
.L_339:
        /*0028*/ 	.byte	0x04, 0x17
        /*002a*/ 	.short	(.L_341 - .L_340)
.L_340:
        /*002c*/ 	.word	0x00000000
        /*0030*/ 	.short	0x0003
        /*0032*/ 	.short	0x0018
        /*0034*/ 	.byte	0x00, 0xf5, 0x21, 0x00


	//----- nvinfo : EIATTR_KPARAM_INFO
	.align		4
.L_341:
        /*0038*/ 	.byte	0x04, 0x17
        /*003a*/ 	.short	(.L_343 - .L_342)
.L_342:
        /*003c*/ 	.word	0x00000000
        /*0040*/ 	.short	0x0002
        /*0042*/ 	.short	0x0010
        /*0044*/ 	.byte	0x00, 0xf5, 0x21, 0x00


	//----- nvinfo : EIATTR_KPARAM_INFO
	.align		4
.L_343:
        /*0048*/ 	.byte	0x04, 0x17
        /*004a*/ 	.short	(.L_345 - .L_344)
.L_344:
        /*004c*/ 	.word	0x00000000
        /*0050*/ 	.short	0x0001
        /*0052*/ 	.short	0x0008
        /*0054*/ 	.byte	0x00, 0xf5, 0x21, 0x00


	//----- nvinfo : EIATTR_KPARAM_INFO
	.align		4
.L_345:
        /*0058*/ 	.byte	0x04, 0x17
        /*005a*/ 	.short	(.L_347 - .L_346)
.L_346:
        /*005c*/ 	.word	0x00000000
        /*0060*/ 	.short	0x0000
        /*0062*/ 	.short	0x0000
        /*0064*/ 	.byte	0x00, 0xf5, 0x21, 0x00


	//----- nvinfo : EIATTR_SPARSE_MMA_MASK
	.align		4
.L_347:
        /*0068*/ 	.byte	0x03, 0x50
        /*006a*/ 	.short	0x0000


	//----- nvinfo : EIATTR_MAXREG_COUNT
	.align		4
        /*006c*/ 	.byte	0x03, 0x1b
        /*006e*/ 	.short	0x00ff


	//----- nvinfo : EIATTR_MERCURY_ISA_VERSION
	.align		4
        /*0070*/ 	.byte	0x03, 0x5f
        /*0072*/ 	.short	0x0101


	//----- nvinfo : EIATTR_INT_WARP_WIDE_INSTR_OFFSETS
	.align		4
        /*0074*/ 	.byte	0x04, 0x31
        /*0076*/ 	.short	(.L_349 - .L_348)


	//   ....[0]....
.L_348:
        /*0078*/ 	.word	0x000008a0


	//   ....[1]....
        /*007c*/ 	.word	0x00000980


	//----- nvinfo : EIATTR_VRC_CTA_INIT_COUNT
	.align		4
.L_349:
        /*0080*/ 	.byte	0x02, 0x4a
	.zero		1
	.zero		1


	//----- nvinfo : EIATTR_EXIT_INSTR_OFFSETS
	.align		4
        /*0084*/ 	.byte	0x04, 0x1c
        /*0086*/ 	.short	(.L_351 - .L_350)


	//   ....[0]....
.L_350:
        /*0088*/ 	.word	0x00000070


	//   ....[1]....
        /*008c*/ 	.word	0x000000d0


	//   ....[2]....
        /*0090*/ 	.word	0x000009c0


	//----- nvinfo : EIATTR_CRS_STACK_SIZE
	.align		4
.L_351:
        /*0094*/ 	.byte	0x04, 0x1e
        /*0096*/ 	.short	(.L_353 - .L_352)
.L_352:
        /*0098*/ 	.word	0x00000000


	//----- nvinfo : EIATTR_CBANK_PARAM_SIZE
	.align		4
.L_353:
        /*009c*/ 	.byte	0x03, 0x19
        /*009e*/ 	.short	0x0028


	//----- nvinfo : EIATTR_PARAM_CBANK
	.align		4
        /*00a0*/ 	.byte	0x04, 0x0a
        /*00a2*/ 	.short	(.L_355 - .L_354)
	.align		4
.L_354:
        /*00a4*/ 	.word	index@(.nv.constant0._Z10extractMinPiS_S_S_ii)
        /*00a8*/ 	.short	0x0380
        /*00aa*/ 	.short	0x0028


	//----- nvinfo : EIATTR_SW_WAR
	.align		4
.L_355:
        /*00ac*/ 	.byte	0x04, 0x36
        /*00ae*/ 	.short	(.L_357 - .L_356)
.L_356:
        /*00b0*/ 	.word	0x00000008
.L_357:


//--------------------- .nv.callgraph             --------------------------
	.section	.nv.callgraph,"",@"SHT_CUDA_CALLGRAPH"
	.align	4
	.sectionentsize	8
	.align		4
        /*0000*/ 	.word	0x00000000
	.align		4
        /*0004*/ 	.word	0xffffffff
	.align		4
        /*0008*/ 	.word	0x00000000
	.align		4
        /*000c*/ 	.word	0xfffffffe
	.align		4
        /*0010*/ 	.word	0x00000000
	.align		4
        /*0014*/ 	.word	0xfffffffd
	.align		4
        /*0018*/ 	.word	0x00000000
	.align		4
        /*001c*/ 	.word	0xfffffffc


//--------------------- .nv.constant4             --------------------------
	.section	.nv.constant4,"a",@progbits
	.align	8
	.align		8
.nv.constant4:
        /*0000*/ 	.dword	Cx
	.align		8
        /*0008*/ 	.dword	PQ


//--------------------- .text._Z5getCxiPi         --------------------------
	.section	.text._Z5getCxiPi,"ax",@progbits
	.align	128
        .global         _Z5getCxiPi
        .type           _Z5getCxiPi,@function
        .size           _Z5getCxiPi,(.L_x_116 - _Z5getCxiPi)
        .other          _Z5getCxiPi,@"STO_CUDA_ENTRY STV_DEFAULT"
_Z5getCxiPi:
.text._Z5getCxiPi:
[----:B------:R-:W-:Y:S01]  /*0000*/  LDC R1, c[0x0][0x37c] ;  /* 0x0000df00ff017b82 */ /* 0x000fe20000000800 */
[----:B------:R-:W0:Y:S07]  /*0010*/  S2R R0, SR_TID.X ;  /* 0x0000000000007919 */ /* 0x000e2e0000002100 */
[----:B------:R-:W1:Y:S01]  /*0020*/  S2UR UR4, SR_CTAID.X ;  /* 0x00000000000479c3 */ /* 0x000e620000002500 */
[----:B------:R-:W1:Y:S02]  /*0030*/  LDCU UR5, c[0x0][0x360] ;  /* 0x00006c00ff0577ac */ /* 0x000e640008000800 */
[----:B-1----:R-:W-:Y:S01]  /*0040*/  UIMAD UR4, UR4, UR5, URZ ;  /* 0x00000005040472a4 */ /* 0x002fe2000f8e02ff */
[----:B0-----:R-:W-:-:S05]  /*0050*/  IADD3 R0, PT, PT, -R0, RZ, RZ ;  /* 0x000000ff00007210 */ /* 0x001fca0007ffe1ff */
[----:B------:R-:W-:-:S13]  /*0060*/  ISETP.NE.AND P0, PT, R0, UR4, PT ;  /* 0x0000000400007c0c */ /* 0x000fda000bf05270 */
[----:B------:R-:W-:Y:S05]  /*0070*/  @P0 EXIT ;  /* 0x000000000000094d */ /* 0x000fea0003800000 */
[----:B------:R-:W0:Y:S01]  /*0080*/  LDC R5, c[0x0][0x380] ;  /* 0x0000e000ff057b82 */ /* 0x000e220000000800 */
[----:B------:R-:W1:Y:S07]  /*0090*/  LDCU.64 UR4, c[0x0][0x358] ;  /* 0x00006b00ff0477ac */ /* 0x000e6e0008000a00 */
[----:B------:R-:W0:Y:S02]  /*00a0*/  LDC.64 R2, c[0x4][RZ] ;  /* 0x01000000ff027b82 */ /* 0x000e240000000a00 */
[----:B0-----:R-:W-:-:S06]  /*00b0*/  IMAD.WIDE R2, R5, 0x4, R2 ;  /* 0x0000000405027825 */ /* 0x001fcc00078e0202 */
[----:B-1----:R-:W2:Y:S01]  /*00c0*/  LDG.E.STRONG.SYS R3, desc[UR4][R2.64] ;  /* 0x0000000402037981 */ /* 0x002ea2000c1f5900 */
[----:B------:R-:W2:Y:S03]  /*00d0*/  LDC.64 R4, c[0x0][0x388] ;  /* 0x0000e200ff047b82 */ /* 0x000ea60000000a00 */
[----:B--2---:R-:W-:Y:S01]  /*00e0*/  STG.E desc[UR4][R4.64], R3 ;  /* 0x0000000304007986 */ /* 0x004fe2000c101904 */
[----:B------:R-:W-:Y:S05]  /*00f0*/  EXIT ;  /* 0x000000000000794d */ /* 0x000fea0003800000 */
.L_x_0:
[----:B------:R-:W-:-:S00]  /*0100*/  BRA `(.L_x_0) ;  /* 0xfffffffc00fc7947 */ /* 0x000fc0000383ffff */
[----:B------:R-:W-:-:S00]  /*0110*/  NOP ;  /* 0x0000000000007918 */ /* 0x000fc00000000000 */
        /* <DEDUP_REMOVED lines=14> */
.L_x_116:


//--------------------- .text._Z10insertDestPiiS_ --------------------------
	.section	.text._Z10insertDestPiiS_,"ax",@progbits
	.align	128
        .global         _Z10insertDestPiiS_
        .type           _Z10insertDestPiiS_,@function
        .size           _Z10insertDestPiiS_,(.L_x_117 - _Z10insertDestPiiS_)
        .other          _Z10insertDestPiiS_,@"STO_CUDA_ENTRY STV_DEFAULT"
_Z10insertDestPiiS_:
.text._Z10insertDestPiiS_:
[----:B------:R-:W-:Y:S08]  /*0000*/  LDC R1, c[0x0][0x37c] ;  /* 0x0000df00ff017b82 */ /* 0x000ff00000000800 */
[----:B------:R-:W0:Y:S01]  /*0010*/  LDC R11, c[0x0][0x388] ;  /* 0x0000e200ff0b7b82 */ /* 0x000e220000000800 */
[----:B------:R-:W1:Y:S07]  /*0020*/  LDCU.64 UR4, c[0x0][0x358] ;  /* 0x00006b00ff0477ac */ /* 0x000e6e0008000a00 */
[----:B------:R-:W0:Y:S02]  /*0030*/  LDC.64 R2, c[0x0][0x390] ;  /* 0x0000e400ff027b82 */ /* 0x000e240000000a00 */
[----:B0-----:R-:W-:-:S05]  /*0040*/  IMAD.WIDE R2, R11, 0x4, R2 ;  /* 0x000000040b027825 */ /* 0x001fca00078e0202 */
[----:B-1----:R-:W2:Y:S02]  /*0050*/  LDG.E R0, desc[UR4][R2.64] ;  /* 0x0000000402007981 */ /* 0x002ea4000c1e1900 */
[----:B--2---:R-:W-:-:S13]  /*0060*/  ISETP.NE.AND P0, PT, R0, -0x1, PT ;  /* 0xffffffff0000780c */ /* 0x004fda0003f05270 */
[----:B------:R-:W-:Y:S05]  /*0070*/  @P0 EXIT ;  /* 0x000000000000094d */ /* 0x000fea0003800000 */
[----:B------:R-:W0:Y:S08]  /*0080*/  LDC.64 R4, c[0x0][0x380] ;  /* 0x0000e000ff047b82 */ /* 0x000e300000000a00 */
[----:B------:R-:W1:Y:S01]  /*0090*/  LDC.64 R6, c[0x4][0x8] ;  /* 0x01000200ff067b82 */ /* 0x000e620000000a00 */
[----:B0-----:R-:W1:Y:S02]  /*00a0*/  LDG.E R9, desc[UR4][R4.64] ;  /* 0x0000000404097981 */ /* 0x001e64000c1e1900 */
[----:B-1----:R-:W-:-:S05]  /*00b0*/  IMAD.WIDE R6, R9, 0x4, R6 ;  /* 0x0000000409067825 */ /* 0x002fca00078e0206 */
[----:B------:R0:W-:Y:S04]  /*00c0*/  STG.E.STRONG.SYS desc[UR4][R6.64], R11 ;  /* 0x0000000b06007986 */ /* 0x0001e8000c115904 */
[----:B------:R-:W2:Y:S02]  /*00d0*/  LDG.E R0, desc[UR4][R4.64] ;  /* 0x0000000404007981 */ /* 0x000ea4000c1e1900 */
[----:B--2---:R-:W-:-:S05]  /*00e0*/  IADD3 R9, PT, PT, R0, 0x1, RZ ;  /* 0x0000000100097810 */ /* 0x004fca0007ffe0ff */
[----:B------:R0:W-:Y:S04]  /*00f0*/  STG.E desc[UR4][R4.64], R9 ;  /* 0x0000000904007986 */ /* 0x0001e8000c101904 */
[----:B------:R0:W-:Y:S04]  /*0100*/  STG.E desc[UR4][R2.64], RZ ;  /* 0x000000ff02007986 */ /* 0x0001e8000c101904 */
[----:B------:R-:W2:Y:S02]  /*0110*/  LDG.E R0, desc[UR4][R4.64] ;  /* 0x0000000404007981 */ /* 0x000ea4000c1e1900 */
[----:B--2---:R-:W-:-:S13]  /*0120*/  ISETP.GE.AND P0, PT, R0, 0x2, PT ;  /* 0x000000020000780c */ /* 0x004fda0003f06270 */
[----:B0-----:R-:W-:Y:S05]  /*0130*/  @!P0 EXIT ;  /* 0x000000000000894d */ /* 0x001fea0003800000 */
[----:B------:R-:W0:Y:S01]  /*0140*/  LDC.64 R4, c[0x4][0x8] ;  /* 0x01000200ff047b82 */ /* 0x000e220000000a00 */
[----:B------:R-:W-:-:S07]  /*0150*/  IADD3 R11, PT, PT, R0, -0x1, RZ ;  /* 0xffffffff000b7810 */ /* 0x000fce0007ffe0ff */
[----:B------:R-:W1:Y:S02]  /*0160*/  LDC.64 R2, c[0x4][RZ] ;  /* 0x01000000ff027b82 */ /* 0x000e640000000a00 */
.L_x_1:
[----:B------:R-:W-:-:S04]  /*0170*/  IADD3 R0, PT, PT, R11, -0x1, RZ ;  /* 0xffffffff0b007810 */ /* 0x000fc80007ffe0ff */
[----:B------:R-:W-:-:S05]  /*0180*/  SHF.R.U32.HI R17, RZ, 0x1, R0 ;  /* 0x00000001ff117819 */ /* 0x000fca0000011600 */
[----:B0--3--:R-:W-:-:S05]  /*0190*/  IMAD.WIDE.U32 R6, R17, 0x4, R4 ;  /* 0x0000000411067825 */ /* 0x009fca00078e0004 */
[----:B------:R-:W1:Y:S01]  /*01a0*/  LDG.E.STRONG.SYS R9, desc[UR4][R6.64] ;  /* 0x0000000406097981 */ /* 0x000e62000c1f5900 */
[----:B------:R-:W-:-:S04]  /*01b0*/  IMAD.WIDE.U32 R12, R11, 0x4, R4 ;  /* 0x000000040b0c7825 */ /* 0x000fc800078e0004 */
[----:B-1----:R-:W-:-:S06]  /*01c0*/  IMAD.WIDE R8, R9, 0x4, R2 ;  /* 0x0000000409087825 */ /* 0x002fcc00078e0202 */
[----:B------:R-:W2:Y:S04]  /*01d0*/  LDG.E.STRONG.SYS R8, desc[UR4][R8.64] ;  /* 0x0000000408087981 */ /* 0x000ea8000c1f5900 */
[----:B------:R-:W3:Y:S02]  /*01e0*/  LDG.E.STRONG.SYS R11, desc[UR4][R12.64] ;  /* 0x000000040c0b7981 */ /* 0x000ee4000c1f5900 */
[----:B---3--:R-:W-:-:S06]  /*01f0*/  IMAD.WIDE R10, R11, 0x4, R2 ;  /* 0x000000040b0a7825 */ /* 0x008fcc00078e0202 */
[----:B------:R-:W2:Y:S02]  /*0200*/  LDG.E.STRONG.SYS R11, desc[UR4][R10.64] ;  /* 0x000000040a0b7981 */ /* 0x000ea4000c1f5900 */
[----:B--2---:R-:W-:-:S13]  /*0210*/  ISETP.GT.AND P0, PT, R8, R11, PT ;  /* 0x0000000b0800720c */ /* 0x004fda0003f04270 */
[----:B------:R-:W-:Y:S05]  /*0220*/  @!P0 EXIT ;  /* 0x000000000000894d */ /* 0x000fea0003800000 */
[----:B------:R-:W2:Y:S04]  /*0230*/  LDG.E.STRONG.SYS R9, desc[UR4][R12.64] ;  /* 0x000000040c097981 */ /* 0x000ea8000c1f5900 */
[----:B------:R-:W3:Y:S01]  /*0240*/  LDG.E.STRONG.SYS R15, desc[UR4][R6.64] ;  /* 0x00000004060f7981 */ /* 0x000ee2000c1f5900 */
[----:B------:R-:W-:Y:S02]  /*0250*/  ISETP.GT.U32.AND P0, PT, R0, 0x1, PT ;  /* 0x000000010000780c */ /* 0x000fe40003f04070 */
[----:B------:R-:W-:Y:S01]  /*0260*/  MOV R11, R17 ;  /* 0x00000011000b7202 */ /* 0x000fe20000000f00 */
[----:B---3--:R3:W-:Y:S04]  /*0270*/  STG.E.STRONG.SYS desc[UR4][R12.64], R15 ;  /* 0x0000000f0c007986 */ /* 0x0087e8000c115904 */
[----:B--2---:R3:W-:Y:S06]  /*0280*/  STG.E.STRONG.SYS desc[UR4][R6.64], R9 ;  /* 0x0000000906007986 */ /* 0x0047ec000c115904 */
[----:B------:R-:W-:Y:S05]  /*0290*/  @P0 BRA `(.L_x_1) ;  /* 0xfffffffc00b40947 */ /* 0x000fea000383ffff */
[----:B------:R-:W-:Y:S05]  /*02a0*/  EXIT ;  /* 0x000000000000794d */ /* 0x000fea0003800000 */
.L_x_2:
        /* <DEDUP_REMOVED lines=13> */
.L_x_117:


//--------------------- .text._Z9propogatePiS_S_S_PjS_iiS_S_S_S_S_S0_iS_S_S0_S_S_S0_ --------------------------
	.section	.text._Z9propogatePiS_S_S_PjS_iiS_S_S_S_S_S0_iS_S_S0_S_S_S0_,"ax",@progbits
	.align	128
        .global         _Z9propogatePiS_S_S_PjS_iiS_S_S_S_S_S0_iS_S_S0_S_S_S0_
        .type           _Z9propogatePiS_S_S_PjS_iiS_S_S_S_S_S0_iS_S_S0_S_S_S0_,@function
        .size           _Z9propogatePiS_S_S_PjS_iiS_S_S_S_S_S0_iS_S_S0_S_S_S0_,(.L_x_118 - _Z9propogatePiS_S_S_PjS_iiS_S_S_S_S_S0_iS_S_S0_S_S_S0_)
        .other          _Z9propogatePiS_S_S_PjS_iiS_S_S_S_S_S0_iS_S_S0_S_S_S0_,@"STO_CUDA_ENTRY STV_DEFAULT"
_Z9propogatePiS_S_S_PjS_iiS_S_S_S_S_S0_iS_S_S0_S_S_S0_:
.text._Z9propogatePiS_S_S_PjS_iiS_S_S_S_S_S0_iS_S_S0_S_S_S0_:
[----:B------:R-:W-:Y:S08]  /*0000*/  LDC R1, c[0x0][0x37c] ;  /* 0x0000df00ff017b82 */ /* 0x000ff00000000800 */
[----:B------:R-:W0:Y:S01]  /*0010*/  LDC.64 R2, c[0x0][0x388] ;  /* 0x0000e200ff027b82 */ /* 0x000e220000000a00 */
[----:B------:R-:W0:Y:S02]  /*0020*/  LDCU.64 UR6, c[0x0][0x358] ;  /* 0x00006b00ff0677ac */ /* 0x000e240008000a00 */
[----:B0-----:R-:W2:Y:S05]  /*0030*/  LDG.E R2, desc[UR6][R2.64] ;  /* 0x0000000602027981 */ /* 0x001eaa000c1e1900 */
[----:B------:R-:W0:Y:S01]  /*0040*/  S2UR UR4, SR_CTAID.X ;  /* 0x00000000000479c3 */ /* 0x000e220000002500 */
[----:B------:R-:W0:Y:S07]  /*0050*/  S2R R0, SR_TID.X ;  /* 0x0000000000007919 */ /* 0x000e2e0000002100 */
[----:B------:R-:W0:Y:S02]  /*0060*/  LDC R5, c[0x0][0x360] ;  /* 0x0000d800ff057b82 */ /* 0x000e240000000800 */
[----:B0-----:R-:W-:-:S05]  /*0070*/  IMAD R5, R5, UR4, R0 ;  /* 0x0000000405057c24 */ /* 0x001fca000f8e0200 */
[----:B--2---:R-:W-:-:S13]  /*0080*/  ISETP.GE.AND P0, PT, R5, R2, PT ;  /* 0x000000020500720c */ /* 0x004fda0003f06270 */
[----:B------:R-:W-:Y:S05]  /*0090*/  @P0 EXIT ;  /* 0x000000000000094d */ /* 0x000fea0003800000 */
[----:B------:R-:W0:Y:S01]  /*00a0*/  LDC.64 R2, c[0x0][0x380] ;  /* 0x0000e000ff027b82 */ /* 0x000e220000000a00 */
[----:B------:R-:W1:Y:S01]  /*00b0*/  LDCU UR4, c[0x0][0x3b0] ;  /* 0x00007600ff0477ac */ /* 0x000e620008000800 */
[----:B------:R-:W2:Y:S06]  /*00c0*/  LDCU UR5, c[0x0][0x3b4] ;  /* 0x00007680ff0577ac */ /* 0x000eac0008000800 */
[----:B------:R-:W3:Y:S08]  /*00d0*/  LDC.64 R8, c[0x4][RZ] ;  /* 0x01000000ff087b82 */ /* 0x000ef00000000a00 */
[----:B------:R-:W4:Y:S01]  /*00e0*/  LDC.64 R10, c[0x0][0x3a8] ;  /* 0x0000ea00ff0a7b82 */ /* 0x000f220000000a00 */
[----:B0-----:R-:W-:-:S07]  /*00f0*/  IMAD.WIDE R2, R5, 0x4, R2 ;  /* 0x0000000405027825 */ /* 0x001fce00078e0202 */
[----:B------:R-:W0:Y:S01]  /*0100*/  LDC.64 R4, c[0x0][0x390] ;  /* 0x0000e400ff047b82 */ /* 0x000e220000000a00 */
[----:B------:R-:W5:Y:S01]  /*0110*/  LDG.E R0, desc[UR6][R2.64] ;  /* 0x0000000602007981 */ /* 0x000f62000c1e1900 */
[----:B-1----:R-:W-:Y:S01]  /*0120*/  UIADD3 UR4, UPT, UPT, UR4, -0x1, URZ ;  /* 0xffffffff04047890 */ /* 0x002fe2000fffe0ff */
[----:B--2---:R-:W-:-:S05]  /*0130*/  IMAD.U32 R28, RZ, RZ, UR5 ;  /* 0x00000005ff1c7e24 */ /* 0x004fca000f8e00ff */
[C---:B-----5:R-:W-:Y:S01]  /*0140*/  ISETP.NE.AND P0, PT, R0.reuse, UR4, PT ;  /* 0x0000000400007c0c */ /* 0x060fe2000bf05270 */
[----:B0-----:R-:W-:-:S05]  /*0150*/  IMAD.WIDE R4, R0, 0x4, R4 ;  /* 0x0000000400047825 */ /* 0x001fca00078e0204 */
[----:B------:R-:W2:Y:S07]  /*0160*/  LDG.E R27, desc[UR6][R4.64] ;  /* 0x00000006041b7981 */ /* 0x000eae000c1e1900 */
[----:B------:R-:W2:Y:S01]  /*0170*/  @P0 LDG.E R28, desc[UR6][R4.64+0x4] ;  /* 0x00000406041c0981 */ /* 0x000ea2000c1e1900 */
[----:B------:R-:W-:Y:S01]  /*0180*/  BSSY.RECONVERGENT B1, `(.L_x_3) ;  /* 0x00000d3000017945 */ /* 0x000fe20003800200 */
[----:B---3--:R-:W-:-:S04]  /*0190*/  IMAD.WIDE R8, R0, 0x4, R8 ;  /* 0x0000000400087825 */ /* 0x008fc800078e0208 */
[----:B----4-:R-:W-:Y:S01]  /*01a0*/  IMAD.WIDE R10, R0, 0x4, R10 ;  /* 0x00000004000a7825 */ /* 0x010fe200078e020a */
[----:B--2---:R-:W-:-:S13]  /*01b0*/  ISETP.GE.AND P0, PT, R27, R28, PT ;  /* 0x0000001c1b00720c */ /* 0x004fda0003f06270 */
[----:B------:R-:W-:Y:S05]  /*01c0*/  @P0 BRA `(.L_x_4) ;  /* 0x0000000c00380947 */ /* 0x000fea0003800000 */
.L_x_31:
[----:B0-----:R-:W0:Y:S02]  /*01d0*/  LDC.64 R2, c[0x0][0x398] ;  /* 0x0000e600ff027b82 */ /* 0x001e240000000a00 */
[----:B0-----:R-:W-:-:S05]  /*01e0*/  IMAD.WIDE R2, R27, 0x4, R2 ;  /* 0x000000041b027825 */ /* 0x001fca00078e0202 */
[----:B------:R-:W2:Y:S02]  /*01f0*/  LDG.E R26, desc[UR6][R2.64] ;  /* 0x00000006021a7981 */ /* 0x000ea4000c1e1900 */
[----:B--2---:R-:W-:-:S13]  /*0200*/  ISETP.GE.AND P0, PT, R26, RZ, PT ;  /* 0x000000ff1a00720c */ /* 0x004fda0003f06270 */
[----:B-----5:R-:W-:Y:S05]  /*0210*/  @!P0 BRA `(.L_x_5) ;  /* 0x0000000c00188947 */ /* 0x020fea0003800000 */
[----:B------:R-:W0:Y:S08]  /*0220*/  LDC.64 R2, c[0x0][0x3b8] ;  /* 0x0000ee00ff027b82 */ /* 0x000e300000000a00 */
[----:B------:R-:W1:Y:S08]  /*0230*/  LDC.64 R4, c[0x4][RZ] ;  /* 0x01000000ff047b82 */ /* 0x000e700000000a00 */
[----:B------:R-:W2:Y:S08]  /*0240*/  LDC.64 R6, c[0x0][0x3a8] ;  /* 0x0000ea00ff067b82 */ /* 0x000eb00000000a00 */
[----:B------:R-:W3:Y:S01]  /*0250*/  LDC.64 R12, c[0x0][0x3c0] ;  /* 0x0000f000ff0c7b82 */ /* 0x000ee20000000a00 */
[----:B0-----:R-:W-:-:S07]  /*0260*/  IMAD.WIDE.U32 R2, R26, 0x4, R2 ;  /* 0x000000041a027825 */ /* 0x001fce00078e0002 */
[----:B------:R-:W0:Y:S01]  /*0270*/  LDC.64 R14, c[0x0][0x3f0] ;  /* 0x0000fc00ff0e7b82 */ /* 0x000e220000000a00 */
[----:B-1----:R-:W-:-:S07]  /*0280*/  IMAD.WIDE.U32 R4, R26, 0x4, R4 ;  /* 0x000000041a047825 */ /* 0x002fce00078e0004 */
[----:B------:R-:W1:Y:S01]  /*0290*/  LDC.64 R16, c[0x0][0x408] ;  /* 0x00010200ff107b82 */ /* 0x000e620000000a00 */
[----:B--2---:R-:W-:-:S07]  /*02a0*/  IMAD.WIDE.U32 R6, R26, 0x4, R6 ;  /* 0x000000041a067825 */ /* 0x004fce00078e0006 */
[----:B------:R-:W2:Y:S01]  /*02b0*/  LDC.64 R18, c[0x0][0x3c8] ;  /* 0x0000f200ff127b82 */ /* 0x000ea20000000a00 */
[----:B---3--:R-:W-:-:S04]  /*02c0*/  IMAD.WIDE.U32 R12, R26, 0x4, R12 ;  /* 0x000000041a0c7825 */ /* 0x008fc800078e000c */
[----:B0-----:R-:W-:-:S04]  /*02d0*/  IMAD.WIDE.U32 R14, R26, 0x4, R14 ;  /* 0x000000041a0e7825 */ /* 0x001fc800078e000e */
[----:B-1----:R-:W-:-:S04]  /*02e0*/  IMAD.WIDE.U32 R16, R26, 0x4, R16 ;  /* 0x000000041a107825 */ /* 0x002fc800078e0010 */
[----:B--2---:R-:W-:-:S07]  /*02f0*/  IMAD.WIDE.U32 R18, R26, 0x4, R18 ;  /* 0x000000041a127825 */ /* 0x004fce00078e0012 */
.L_x_30:
[----:B0-----:R-:W-:Y:S01]  /*0300*/  IMAD.MOV.U32 R20, RZ, RZ, RZ ;  /* 0x000000ffff147224 */ /* 0x001fe200078e00ff */
[----:B------:R-:W-:Y:S05]  /*0310*/  YIELD ;  /* 0x0000000000007946 */ /* 0x000fea0003800000 */
[----:B------:R-:W-:-:S05]  /*0320*/  IMAD.MOV.U32 R21, RZ, RZ, 0x1 ;  /* 0x00000001ff157424 */ /* 0x000fca00078e00ff */
[----:B------:R-:W2:Y:S02]  /*0330*/  ATOMG.E.CAS.STRONG.GPU PT, R20, [R2], R20, R21 ;  /* 0x00000014021473a9 */ /* 0x000ea400001ee115 */
[C---:B--2---:R-:W-:Y:S02]  /*0340*/  ISETP.NE.AND P1, PT, R20.reuse, RZ, PT ;  /* 0x000000ff1400720c */ /* 0x044fe40003f25270 */
[----:B------:R-:W-:-:S11]  /*0350*/  ISETP.NE.AND P0, PT, R20, RZ, PT ;  /* 0x000000ff1400720c */ /* 0x000fd60003f05270 */
[----:B-----5:R-:W-:Y:S05]  /*0360*/  @P1 BRA `(.L_x_6) ;  /* 0x0000000800b81947 */ /* 0x020fea0003800000 */
[----:B------:R-:W0:Y:S01]  /*0370*/  LDC.64 R20, c[0x0][0x3a0] ;  /* 0x0000e800ff147b82 */ /* 0x000e220000000a00 */
[----:B------:R-:W2:Y:S04]  /*0380*/  LDG.E.STRONG.SYS R22, desc[UR6][R4.64] ;  /* 0x0000000604167981 */ /* 0x000ea8000c1f5900 */
[----:B------:R-:W3:Y:S04]  /*0390*/  LDG.E R24, desc[UR6][R10.64] ;  /* 0x000000060a187981 */ /* 0x000ee8000c1e1900 */
[----:B------:R-:W3:Y:S04]  /*03a0*/  LDG.E.STRONG.SYS R23, desc[UR6][R8.64] ;  /* 0x0000000608177981 */ /* 0x000ee8000c1f5900 */
[----:B------:R-:W4:Y:S01]  /*03b0*/  LDG.E R30, desc[UR6][R6.64] ;  /* 0x00000006061e7981 */ /* 0x000f22000c1e1900 */
[----:B0-----:R-:W-:-:S05]  /*03c0*/  IMAD.WIDE R20, R27, 0x4, R20 ;  /* 0x000000041b147825 */ /* 0x001fca00078e0214 */
[----:B------:R-:W3:Y:S01]  /*03d0*/  LDG.E R25, desc[UR6][R20.64] ;  /* 0x0000000614197981 */ /* 0x000ee2000c1e1900 */
[----:B------:R-:W-:Y:S01]  /*03e0*/  BSSY B0, `(.L_x_7) ;  /* 0x00000a3000007945 */ /* 0x000fe20003800000 */
[----:B---3--:R-:W-:-:S05]  /*03f0*/  IADD3 R23, PT, PT, R25, R23, -R24 ;  /* 0x0000001719177210 */ /* 0x008fca0007ffe818 */
[----:B----4-:R-:W-:-:S05]  /*0400*/  IMAD.IADD R23, R23, 0x1, R30 ;  /* 0x0000000117177824 */ /* 0x010fca00078e021e */
[----:B--2---:R-:W-:-:S13]  /*0410*/  ISETP.GT.U32.AND P1, PT, R22, R23, PT ;  /* 0x000000171600720c */ /* 0x004fda0003f24070 */
[----:B------:R-:W-:Y:S05]  /*0420*/  @!P1 BRA `(.L_x_8) ;  /* 0x0000000000309947 */ /* 0x000fea0003800000 */
[----:B------:R-:W2:Y:S01]  /*0430*/  LDG.E.STRONG.SYS R21, desc[UR6][R8.64] ;  /* 0x0000000608157981 */ /* 0x000ea2000c1f5900 */
[----:B------:R-:W-:Y:S01]  /*0440*/  HFMA2 R23, -RZ, RZ, 0, 5.9604644775390625e-08 ;  /* 0x00000001ff177431 */ /* 0x000fe200000001ff */
[----:B--2---:R-:W-:-:S05]  /*0450*/  IADD3 R21, PT, PT, R25, R21, -R24 ;  /* 0x0000001519157210 */ /* 0x004fca0007ffe818 */
[----:B------:R-:W-:-:S05]  /*0460*/  IMAD.IADD R21, R30, 0x1, R21 ;  /* 0x000000011e157824 */ /* 0x000fca00078e0215 */
[----:B------:R0:W-:Y:S01]  /*0470*/  STG.E.STRONG.SYS desc[UR6][R4.64], R21 ;  /* 0x0000001504007986 */ /* 0x0001e2000c115906 */
[----:B------:R-:W-:Y:S06]  /*0480*/  MEMBAR.SC.GPU ;  /* 0x0000000000007992 */ /* 0x000fec0000002000 */
[----:B------:R-:W-:-:S00]  /*0490*/  ERRBAR ;  /* 0x00000000000079ab */ /* 0x000fc00000000000 */
[----:B------:R-:W-:Y:S06]  /*04a0*/  CGAERRBAR ;  /* 0x00000000000075ab */ /* 0x000fec0000000000 */
[----:B------:R-:W-:Y:S04]  /*04b0*/  CCTL.IVALL ;  /* 0x00000000ff00798f */ /* 0x000fe80002000000 */
[----:B------:R0:W-:Y:S04]  /*04c0*/  STG.E desc[UR6][R12.64], R0 ;  /* 0x000000000c007986 */ /* 0x0001e8000c101906 */
[----:B------:R0:W-:Y:S01]  /*04d0*/  STG.E desc[UR6][R18.64], R23 ;  /* 0x0000001712007986 */ /* 0x0001e2000c101906 */
[----:B------:R-:W-:Y:S05]  /*04e0*/  BRA `(.L_x_9) ;  /* 0x0000000800487947 */ /* 0x000fea0003800000 */
.L_x_8:
[----:B------:R-:W2:Y:S04]  /*04f0*/  LDG.E.STRONG.SYS R20, desc[UR6][R8.64] ;  /* 0x0000000608147981 */ /* 0x000ea8000c1f5900 */
[----:B------:R-:W3:Y:S01]  /*0500*/  LDG.E R21, desc[UR6][R12.64] ;  /* 0x000000060c157981 */ /* 0x000ee2000c1e1900 */
[----:B------:R-:W-:Y:S01]  /*0510*/  BSSY.RELIABLE B2, `(.L_x_10) ;  /* 0x000000e000027945 */ /* 0x000fe20003800100 */
[----:B--2---:R-:W-:Y:S02]  /*0520*/  ISETP.EQ.AND P2, PT, R20, 0x7fffffff, PT ;  /* 0x7fffffff1400780c */ /* 0x004fe40003f42270 */
[----:B---3--:R-:W-:-:S13]  /*0530*/  ISETP.NE.AND P1, PT, R21, R0, PT ;  /* 0x000000001500720c */ /* 0x008fda0003f25270 */
[----:B------:R-:W-:Y:S05]  /*0540*/  @!P1 BRA P2, `(.L_x_11) ;  /* 0x0000000000289947 */ /* 0x000fea0001000000 */
[----:B------:R-:W-:-:S13]  /*0550*/  ISETP.NE.AND P1, PT, R21, R0, PT ;  /* 0x000000001500720c */ /* 0x000fda0003f25270 */
[----:B------:R-:W-:Y:S05]  /*0560*/  @P1 BREAK.RELIABLE B2 ;  /* 0x0000000000021942 */ /* 0x000fea0003800100 */
[----:B------:R-:W-:Y:S05]  /*0570*/  @P1 BRA `(.L_x_9) ;  /* 0x0000000800241947 */ /* 0x000fea0003800000 */
[----:B------:R-:W2:Y:S04]  /*0580*/  LDG.E.STRONG.SYS R20, desc[UR6][R4.64] ;  /* 0x0000000604147981 */ /* 0x000ea8000c1f5900 */
[----:B------:R-:W3:Y:S02]  /*0590*/  LDG.E.STRONG.SYS R21, desc[UR6][R8.64] ;  /* 0x0000000608157981 */ /* 0x000ee4000c1f5900 */
[----:B---3--:R-:W-:-:S05]  /*05a0*/  IADD3 R21, PT, PT, R25, R21, -R24 ;  /* 0x0000001519157210 */ /* 0x008fca0007ffe818 */
[----:B------:R-:W-:-:S05]  /*05b0*/  IMAD.IADD R21, R30, 0x1, R21 ;  /* 0x000000011e157824 */ /* 0x000fca00078e0215 */
[----:B--2---:R-:W-:-:S13]  /*05c0*/  ISETP.GE.U32.AND P1, PT, R20, R21, PT ;  /* 0x000000151400720c */ /* 0x004fda0003f26070 */
[----:B------:R-:W-:Y:S05]  /*05d0*/  @P1 BREAK.RELIABLE B2 ;  /* 0x0000000000021942 */ /* 0x000fea0003800100 */
[----:B------:R-:W-:Y:S05]  /*05e0*/  @P1 BRA `(.L_x_9) ;  /* 0x0000000800081947 */ /* 0x000fea0003800000 */
.L_x_11:
[----:B------:R-:W-:Y:S05]  /*05f0*/  BSYNC.RELIABLE B2 ;  /* 0x0000000000027941 */ /* 0x000fea0003800100 */
.L_x_10:
[----:B------:R-:W0:Y:S01]  /*0600*/  LDCU UR5, c[0x0][0x3b4] ;  /* 0x00007680ff0577ac */ /* 0x000e220008000800 */
[----:B------:R-:W-:Y:S01]  /*0610*/  ISETP.NE.AND P1, PT, R26, UR4, PT ;  /* 0x000000041a007c0c */ /* 0x000fe2000bf25270 */
[----:B------:R-:W2:Y:S01]  /*0620*/  LDG.E R30, desc[UR6][R14.64] ;  /* 0x000000060e1e7981 */ /* 0x000ea2000c1e1900 */
[----:B0-----:R-:W-:-:S11]  /*0630*/  IMAD.U32 R29, RZ, RZ, UR5 ;  /* 0x00000005ff1d7e24 */ /* 0x001fd6000f8e00ff */
[----:B------:R-:W2:Y:S01]  /*0640*/  @P1 LDG.E R29, desc[UR6][R14.64+0x4] ;  /* 0x000004060e1d1981 */ /* 0x000ea2000c1e1900 */
[----:B------:R-:W-:Y:S02]  /*0650*/  IMAD.MOV.U32 R21, RZ, RZ, 0x7fffffff ;  /* 0x7fffffffff157424 */ /* 0x000fe400078e00ff */
[----:B------:R-:W-:-:S03]  /*0660*/  IMAD.MOV.U32 R23, RZ, RZ, -0x1 ;  /* 0xffffffffff177424 */ /* 0x000fc600078e00ff */
[----:B------:R0:W-:Y:S04]  /*0670*/  STG.E.STRONG.SYS desc[UR6][R4.64], R21 ;  /* 0x0000001504007986 */ /* 0x0001e8000c115906 */
[----:B------:R0:W-:Y:S01]  /*0680*/  STG.E desc[UR6][R12.64], R23 ;  /* 0x000000170c007986 */ /* 0x0001e2000c101906 */
[----:B------:R-:W-:Y:S01]  /*0690*/  BSSY B2, `(.L_x_12) ;  /* 0x0000038000027945 */ /* 0x000fe20003800000 */
[----:B--2---:R-:W-:-:S13]  /*06a0*/  ISETP.GE.AND P2, PT, R30, R29, PT ;  /* 0x0000001d1e00720c */ /* 0x004fda0003f46270 */
[----:B0-----:R-:W-:Y:S05]  /*06b0*/  @P2 BRA `(.L_x_13) ;  /* 0x0000000000d42947 */ /* 0x001fea0003800000 */
.L_x_20:
[----:B0-----:R-:W0:Y:S02]  /*06c0*/  LDC.64 R20, c[0x0][0x3f8] ;  /* 0x0000fe00ff147b82 */ /* 0x001e240000000a00 */
[----:B0-----:R-:W-:-:S05]  /*06d0*/  IMAD.WIDE R20, R30, 0x4, R20 ;  /* 0x000000041e147825 */ /* 0x001fca00078e0214 */
[----:B------:R-:W2:Y:S01]  /*06e0*/  LDG.E R31, desc[UR6][R20.64] ;  /* 0x00000006141f7981 */ /* 0x000ea2000c1e1900 */
[----:B------:R-:W-:Y:S05]  /*06f0*/  YIELD ;  /* 0x0000000000007946 */ /* 0x000fea0003800000 */
[----:B------:R-:W-:Y:S01]  /*0700*/  BSSY.RECONVERGENT B3, `(.L_x_14) ;  /* 0x000002d000037945 */ /* 0x000fe20003800200 */
[----:B--2---:R-:W-:-:S13]  /*0710*/  ISETP.GE.AND P2, PT, R31, RZ, PT ;  /* 0x000000ff1f00720c */ /* 0x004fda0003f46270 */
[----:B-----5:R-:W-:Y:S05]  /*0720*/  @!P2 BRA `(.L_x_15) ;  /* 0x0000000000a8a947 */ /* 0x020fea0003800000 */
[----:B------:R-:W0:Y:S08]  /*0730*/  LDC.64 R20, c[0x0][0x3c0] ;  /* 0x0000f000ff147b82 */ /* 0x000e300000000a00 */
[----:B------:R-:W1:Y:S01]  /*0740*/  LDC.64 R22, c[0x0][0x400] ;  /* 0x00010000ff167b82 */ /* 0x000e620000000a00 */
[----:B0-----:R-:W-:-:S06]  /*0750*/  IMAD.WIDE.U32 R24, R31, 0x4, R20 ;  /* 0x000000041f187825 */ /* 0x001fcc00078e0014 */
[----:B------:R-:W2:Y:S01]  /*0760*/  LDG.E R24, desc[UR6][R24.64] ;  /* 0x0000000618187981 */ /* 0x000ea2000c1e1900 */
[----:B-1----:R-:W-:-:S05]  /*0770*/  IMAD.WIDE R22, R30, 0x4, R22 ;  /* 0x000000041e167825 */ /* 0x002fca00078e0216 */
[----:B------:R0:W5:Y:S01]  /*0780*/  LDG.E R32, desc[UR6][R22.64] ;  /* 0x0000000616207981 */ /* 0x000162000c1e1900 */
[----:B------:R-:W-:Y:S01]  /*0790*/  BSSY.RELIABLE B4, `(.L_x_16) ;  /* 0x000000f000047945 */ /* 0x000fe20003800100 */
[----:B--2---:R-:W-:-:S13]  /*07a0*/  ISETP.NE.AND P2, PT, R24, -0x1, PT ;  /* 0xffffffff1800780c */ /* 0x004fda0003f45270 */
[----:B0-----:R-:W-:Y:S05]  /*07b0*/  @!P2 BRA `(.L_x_17) ;  /* 0x000000000030a947 */ /* 0x001fea0003800000 */
[----:B------:R-:W-:Y:S01]  /*07c0*/  HFMA2 R25, -RZ, RZ, 0, 0 ;  /* 0x00000000ff197431 */ /* 0x000fe200000001ff */
[----:B------:R-:W-:Y:S06]  /*07d0*/  BSSY.RECONVERGENT B5, `(.L_x_18) ;  /* 0x0000007000057945 */ /* 0x000fec0003800200 */
.L_x_19:
[C---:B------:R-:W-:Y:S01]  /*07e0*/  IMAD.WIDE R22, R24.reuse, 0x4, R20 ;  /* 0x0000000418167825 */ /* 0x040fe200078e0214 */
[----:B------:R-:W-:-:S04]  /*07f0*/  ISETP.NE.AND P2, PT, R24, R26, PT ;  /* 0x0000001a1800720c */ /* 0x000fc80003f45270 */
[----:B------:R-:W2:Y:S01]  /*0800*/  LDG.E R24, desc[UR6][R22.64] ;  /* 0x0000000616187981 */ /* 0x000ea2000c1e1900 */
[----:B------:R-:W-:Y:S02]  /*0810*/  SEL R25, R25, 0x1, P2 ;  /* 0x0000000119197807 */ /* 0x000fe40001000000 */
[----:B--2---:R-:W-:-:S13]  /*0820*/  ISETP.NE.AND P3, PT, R24, -0x1, PT ;  /* 0xffffffff1800780c */ /* 0x004fda0003f65270 */
[----:B------:R-:W-:Y:S05]  /*0830*/  @P3 BRA `(.L_x_19) ;  /* 0xfffffffc00e83947 */ /* 0x000fea000383ffff */
[----:B------:R-:W-:Y:S05]  /*0840*/  BSYNC.RECONVERGENT B5 ;  /* 0x0000000000057941 */ /* 0x000fea0003800200 */
.L_x_18:
[----:B------:R-:W-:-:S13]  /*0850*/  ISETP.NE.AND P2, PT, R25, RZ, PT ;  /* 0x000000ff1900720c */ /* 0x000fda0003f45270 */
[----:B------:R-:W-:Y:S05]  /*0860*/  @P2 BREAK.RELIABLE B4 ;  /* 0x0000000000042942 */ /* 0x000fea0003800100 */
[----:B------:R-:W-:Y:S05]  /*0870*/  @P2 BRA `(.L_x_15) ;  /* 0x0000000000542947 */ /* 0x000fea0003800000 */
.L_x_17:
[----:B------:R-:W-:Y:S05]  /*0880*/  BSYNC.RELIABLE B4 ;  /* 0x0000000000047941 */ /* 0x000fea0003800100 */
.L_x_16:
[----:B------:R-:W0:Y:S02]  /*0890*/  LDC.64 R20, c[0x4][RZ] ;  /* 0x01000000ff147b82 */ /* 0x000e240000000a00 */
[----:B0-----:R-:W-:-:S05]  /*08a0*/  IMAD.WIDE.U32 R20, R31, 0x4, R20 ;  /* 0x000000041f147825 */ /* 0x001fca00078e0014 */
[----:B------:R-:W2:Y:S02]  /*08b0*/  LDG.E.STRONG.SYS R22, desc[UR6][R20.64] ;  /* 0x0000000614167981 */ /* 0x000ea4000c1f5900 */
[----:B--2---:R-:W-:-:S13]  /*08c0*/  ISETP.NE.AND P2, PT, R22, 0x7fffffff, PT ;  /* 0x7fffffff1600780c */ /* 0x004fda0003f45270 */
[----:B------:R-:W-:Y:S05]  /*08d0*/  @!P2 BRA `(.L_x_15) ;  /* 0x00000000003ca947 */ /* 0x000fea0003800000 */
[----:B------:R-:W0:Y:S01]  /*08e0*/  LDC.64 R22, c[0x0][0x3a8] ;  /* 0x0000ea00ff167b82 */ /* 0x000e220000000a00 */
[----:B------:R-:W2:Y:S04]  /*08f0*/  LDG.E.STRONG.SYS R24, desc[UR6][R4.64] ;  /* 0x0000000604187981 */ /* 0x000ea8000c1f5900 */
[----:B------:R-:W3:Y:S04]  /*0900*/  LDG.E.STRONG.SYS R25, desc[UR6][R20.64] ;  /* 0x0000000614197981 */ /* 0x000ee8000c1f5900 */
[----:B------:R-:W4:Y:S01]  /*0910*/  LDG.E R33, desc[UR6][R6.64] ;  /* 0x0000000606217981 */ /* 0x000f22000c1e1900 */
[----:B0-----:R-:W-:-:S06]  /*0920*/  IMAD.WIDE.U32 R22, R31, 0x4, R22 ;  /* 0x000000041f167825 */ /* 0x001fcc00078e0016 */
[----:B------:R-:W3:Y:S02]  /*0930*/  LDG.E R22, desc[UR6][R22.64] ;  /* 0x0000000616167981 */ /* 0x000ee4000c1e1900 */
[----:B---3-5:R-:W-:-:S05]  /*0940*/  IADD3 R25, PT, PT, -R22, R25, R32 ;  /* 0x0000001916197210 */ /* 0x028fca0007ffe120 */
[----:B----4-:R-:W-:-:S05]  /*0950*/  IMAD.IADD R25, R33, 0x1, R25 ;  /* 0x0000000121197824 */ /* 0x010fca00078e0219 */
[----:B--2---:R-:W-:-:S13]  /*0960*/  ISETP.GT.AND P2, PT, R24, R25, PT ;  /* 0x000000191800720c */ /* 0x004fda0003f44270 */
[----:B------:R-:W-:Y:S05]  /*0970*/  @!P2 BRA `(.L_x_15) ;  /* 0x000000000014a947 */ /* 0x000fea0003800000 */
[----:B------:R-:W2:Y:S02]  /*0980*/  LDG.E.STRONG.SYS R21, desc[UR6][R20.64] ;  /* 0x0000000614157981 */ /* 0x000ea4000c1f5900 */
[----:B--2---:R-:W-:-:S05]  /*0990*/  IADD3 R32, PT, PT, -R22, R21, R32 ;  /* 0x0000001516207210 */ /* 0x004fca0007ffe120 */
[----:B------:R-:W-:-:S05]  /*09a0*/  IMAD.IADD R23, R33, 0x1, R32 ;  /* 0x0000000121177824 */ /* 0x000fca00078e0220 */
[----:B------:R0:W-:Y:S04]  /*09b0*/  STG.E.STRONG.SYS desc[UR6][R4.64], R23 ;  /* 0x0000001704007986 */ /* 0x0001e8000c115906 */
[----:B------:R0:W-:Y:S02]  /*09c0*/  STG.E desc[UR6][R12.64], R31 ;  /* 0x0000001f0c007986 */ /* 0x0001e4000c101906 */
.L_x_15:
[----:B------:R-:W-:Y:S05]  /*09d0*/  BSYNC.RECONVERGENT B3 ;  /* 0x0000000000037941 */ /* 0x000fea0003800200 */
.L_x_14:
[----:B------:R-:W-:-:S05]  /*09e0*/  VIADD R30, R30, 0x1 ;  /* 0x000000011e1e7836 */ /* 0x000fca0000000000 */
[----:B------:R-:W-:-:S13]  /*09f0*/  ISETP.NE.AND P2, PT, R30, R29, PT ;  /* 0x0000001d1e00720c */ /* 0x000fda0003f45270 */
[----:B------:R-:W-:Y:S05]  /*0a00*/  @P2 BRA `(.L_x_20) ;  /* 0xfffffffc002c2947 */ /* 0x000fea000383ffff */
.L_x_13:
[----:B------:R-:W-:Y:S05]  /*0a10*/  BSYNC B2 ;  /* 0x0000000000027941 */ /* 0x000fea0003800000 */
.L_x_12:
[----:B------:R-:W1:Y:S01]  /*0a20*/  LDCU UR5, c[0x0][0x3e8] ;  /* 0x00007d00ff0577ac */ /* 0x000e620008000800 */
[----:B------:R-:W2:Y:S01]  /*0a30*/  LDG.E R30, desc[UR6][R16.64] ;  /* 0x00000006101e7981 */ /* 0x000ea2000c1e1900 */
[----:B-1----:R-:W-:-:S06]  /*0a40*/  IMAD.U32 R29, RZ, RZ, UR5 ;  /* 0x00000005ff1d7e24 */ /* 0x002fcc000f8e00ff */
[----:B------:R-:W2:Y:S01]  /*0a50*/  @P1 LDG.E R29, desc[UR6][R16.64+0x4] ;  /* 0x00000406101d1981 */ /* 0x000ea2000c1e1900 */
[----:B------:R-:W-:Y:S01]  /*0a60*/  BSSY B2, `(.L_x_21) ;  /* 0x0000038000027945 */ /* 0x000fe20003800000 */
[----:B--2---:R-:W-:-:S13]  /*0a70*/  ISETP.GE.AND P1, PT, R30, R29, PT ;  /* 0x0000001d1e00720c */ /* 0x004fda0003f26270 */
[----:B------:R-:W-:Y:S05]  /*0a80*/  @P1 BRA `(.L_x_22) ;  /* 0x0000000000d41947 */ /* 0x000fea0003800000 */
.L_x_29:
[----:B------:R-:W1:Y:S02]  /*0a90*/  LDC.64 R20, c[0x0][0x410] ;  /* 0x00010400ff147b82 */ /* 0x000e640000000a00 */
[----:B-1----:R-:W-:-:S05]  /*0aa0*/  IMAD.WIDE R20, R30, 0x4, R20 ;  /* 0x000000041e147825 */ /* 0x002fca00078e0214 */
[----:B0-----:R-:W2:Y:S01]  /*0ab0*/  LDG.E R31, desc[UR6][R20.64] ;  /* 0x00000006141f7981 */ /* 0x001ea2000c1e1900 */
[----:B------:R-:W-:Y:S05]  /*0ac0*/  YIELD ;  /* 0x0000000000007946 */ /* 0x000fea0003800000 */
[----:B------:R-:W-:Y:S01]  /*0ad0*/  BSSY.RECONVERGENT B3, `(.L_x_23) ;  /* 0x000002d000037945 */ /* 0x000fe20003800200 */
[----:B--2---:R-:W-:-:S13]  /*0ae0*/  ISETP.GE.AND P1, PT, R31, RZ, PT ;  /* 0x000000ff1f00720c */ /* 0x004fda0003f26270 */
[----:B------:R-:W-:Y:S05]  /*0af0*/  @!P1 BRA `(.L_x_24) ;  /* 0x0000000000a89947 */ /* 0x000fea0003800000 */
[----:B------:R-:W0:Y:S08]  /*0b00*/  LDC.64 R20, c[0x0][0x3c0] ;  /* 0x0000f000ff147b82 */ /* 0x000e300000000a00 */
[----:B------:R-:W1:Y:S01]  /*0b10*/  LDC.64 R22, c[0x0][0x418] ;  /* 0x00010600ff167b82 */ /* 0x000e620000000a00 */
[----:B0-----:R-:W-:-:S06]  /*0b20*/  IMAD.WIDE.U32 R24, R31, 0x4, R20 ;  /* 0x000000041f187825 */ /* 0x001fcc00078e0014 */
[----:B------:R-:W2:Y:S01]  /*0b30*/  LDG.E R24, desc[UR6][R24.64] ;  /* 0x0000000618187981 */ /* 0x000ea2000c1e1900 */
[----:B-1----:R-:W-:-:S05]  /*0b40*/  IMAD.WIDE R22, R30, 0x4, R22 ;  /* 0x000000041e167825 */ /* 0x002fca00078e0216 */
[----:B-----5:R0:W5:Y:S01]  /*0b50*/  LDG.E R32, desc[UR6][R22.64] ;  /* 0x0000000616207981 */ /* 0x020162000c1e1900 */
[----:B------:R-:W-:Y:S01]  /*0b60*/  BSSY.RELIABLE B4, `(.L_x_25) ;  /* 0x000000f000047945 */ /* 0x000fe20003800100 */
[----:B--2---:R-:W-:-:S13]  /*0b70*/  ISETP.NE.AND P1, PT, R24, -0x1, PT ;  /* 0xffffffff1800780c */ /* 0x004fda0003f25270 */
[----:B0-----:R-:W-:Y:S05]  /*0b80*/  @!P1 BRA `(.L_x_26) ;  /* 0x0000000000309947 */ /* 0x001fea0003800000 */
[----:B------:R-:W-:Y:S01]  /*0b90*/  HFMA2 R25, -RZ, RZ, 0, 0 ;  /* 0x00000000ff197431 */ /* 0x000fe200000001ff */
[----:B------:R-:W-:Y:S06]  /*0ba0*/  BSSY.RECONVERGENT B5, `(.L_x_27) ;  /* 0x0000007000057945 */ /* 0x000fec0003800200 */
.L_x_28:
[C---:B------:R-:W-:Y:S01]  /*0bb0*/  IMAD.WIDE R22, R24.reuse, 0x4, R20 ;  /* 0x0000000418167825 */ /* 0x040fe200078e0214 */
[----:B------:R-:W-:-:S04]  /*0bc0*/  ISETP.NE.AND P1, PT, R24, R26, PT ;  /* 0x0000001a1800720c */ /* 0x000fc80003f25270 */
[----:B------:R-:W2:Y:S01]  /*0bd0*/  LDG.E R24, desc[UR6][R22.64] ;  /* 0x0000000616187981 */ /* 0x000ea2000c1e1900 */
[----:B------:R-:W-:Y:S02]  /*0be0*/  SEL R25, R25, 0x1, P1 ;  /* 0x0000000119197807 */ /* 0x000fe40000800000 */
[----:B--2---:R-:W-:-:S13]  /*0bf0*/  ISETP.NE.AND P2, PT, R24, -0x1, PT ;  /* 0xffffffff1800780c */ /* 0x004fda0003f45270 */
[----:B------:R-:W-:Y:S05]  /*0c00*/  @P2 BRA `(.L_x_28) ;  /* 0xfffffffc00e82947 */ /* 0x000fea000383ffff */
[----:B------:R-:W-:Y:S05]  /*0c10*/  BSYNC.RECONVERGENT B5 ;  /* 0x0000000000057941 */ /* 0x000fea0003800200 */
.L_x_27:
[----:B------:R-:W-:-:S13]  /*0c20*/  ISETP.NE.AND P1, PT, R25, RZ, PT ;  /* 0x000000ff1900720c */ /* 0x000fda0003f25270 */
[----:B------:R-:W-:Y:S05]  /*0c30*/  @P1 BREAK.RELIABLE B4 ;  /* 0x0000000000041942 */ /* 0x000fea0003800100 */
[----:B------:R-:W-:Y:S05]  /*0c40*/  @P1 BRA `(.L_x_24) ;  /* 0x0000000000541947 */ /* 0x000fea0003800000 */
.L_x_26:
[----:B------:R-:W-:Y:S05]  /*0c50*/  BSYNC.RELIABLE B4 ;  /* 0x0000000000047941 */ /* 0x000fea0003800100 */
.L_x_25:
        /* <DEDUP_REMOVED lines=20> */
.L_x_24:
[----:B------:R-:W-:Y:S05]  /*0da0*/  BSYNC.RECONVERGENT B3 ;  /* 0x0000000000037941 */ /* 0x000fea0003800200 */
.L_x_23:
[----:B------:R-:W-:-:S05]  /*0db0*/  VIADD R30, R30, 0x1 ;  /* 0x000000011e1e7836 */ /* 0x000fca0000000000 */
[----:B------:R-:W-:-:S13]  /*0dc0*/  ISETP.NE.AND P1, PT, R30, R29, PT ;  /* 0x0000001d1e00720c */ /* 0x000fda0003f25270 */
[----:B------:R-:W-:Y:S05]  /*0dd0*/  @P1 BRA `(.L_x_29) ;  /* 0xfffffffc002c1947 */ /* 0x000fea000383ffff */
.L_x_22:
[----:B------:R-:W-:Y:S05]  /*0de0*/  BSYNC B2 ;  /* 0x0000000000027941 */ /* 0x000fea0003800000 */
.L_x_21:
[----:B------:R-:W-:-:S05]  /*0df0*/  IMAD.MOV.U32 R21, RZ, RZ, 0x1 ;  /* 0x00000001ff157424 */ /* 0x000fca00078e00ff */
[----:B------:R1:W-:Y:S02]  /*0e00*/  STG.E desc[UR6][R18.64], R21 ;  /* 0x0000001512007986 */ /* 0x0003e4000c101906 */
.L_x_9:
[----:B------:R-:W-:Y:S05]  /*0e10*/  BSYNC B0 ;  /* 0x0000000000007941 */ /* 0x000fea0003800000 */
.L_x_7:
[----:B------:R-:W-:Y:S01]  /*0e20*/  MOV R20, 0x1 ;  /* 0x0000000100147802 */ /* 0x000fe20000000f00 */
[----:B01----:R-:W-:-:S05]  /*0e30*/  IMAD.MOV.U32 R21, RZ, RZ, RZ ;  /* 0x000000ffff157224 */ /* 0x003fca00078e00ff */
[----:B------:R0:W5:Y:S02]  /*0e40*/  ATOMG.E.CAS.STRONG.GPU PT, RZ, [R2], R20, R21 ;  /* 0x0000001402ff73a9 */ /* 0x00016400001ee115 */
.L_x_6:
[----:B------:R-:W-:Y:S05]  /*0e50*/  WARPSYNC.ALL ;  /* 0x0000000000007948 */ /* 0x000fea0003800000 */
[----:B------:R-:W-:Y:S06]  /*0e60*/  BAR.SYNC.DEFER_BLOCKING 0x0 ;  /* 0x0000000000007b1d */ /* 0x000fec0000010000 */
[----:B------:R-:W-:Y:S05]  /*0e70*/  @P0 BRA `(.L_x_30) ;  /* 0xfffffff400200947 */ /* 0x000fea000383ffff */
.L_x_5:
[----:B------:R-:W-:-:S05]  /*0e80*/  VIADD R27, R27, 0x1 ;  /* 0x000000011b1b7836 */ /* 0x000fca0000000000 */
[----:B------:R-:W-:-:S13]  /*0e90*/  ISETP.NE.AND P0, PT, R27, R28, PT ;  /* 0x0000001c1b00720c */ /* 0x000fda0003f05270 */
[----:B------:R-:W-:Y:S05]  /*0ea0*/  @P0 BRA `(.L_x_31) ;  /* 0xfffffff000c80947 */ /* 0x000fea000383ffff */
.L_x_4:
[----:B------:R-:W-:Y:S05]  /*0eb0*/  BSYNC.RECONVERGENT B1 ;  /* 0x0000000000017941 */ /* 0x000fea0003800200 */
.L_x_3:
[----:B------:R-:W1:Y:S01]  /*0ec0*/  LDC.64 R4, c[0x0][0x3d0] ;  /* 0x0000f400ff047b82 */ /* 0x000e620000000a00 */
[----:B------:R-:W0:Y:S01]  /*0ed0*/  LDCU UR5, c[0x0][0x3e8] ;  /* 0x00007d00ff0577ac */ /* 0x000e220008000800 */
[C---:B------:R-:W-:Y:S01]  /*0ee0*/  ISETP.NE.AND P0, PT, R0.reuse, UR4, PT ;  /* 0x0000000400007c0c */ /* 0x040fe2000bf05270 */
[----:B0-----:R-:W-:Y:S02]  /*0ef0*/  IMAD.U32 R2, RZ, RZ, UR5 ;  /* 0x00000005ff027e24 */ /* 0x001fe4000f8e00ff */
[----:B-1----:R-:W-:-:S10]  /*0f00*/  IMAD.WIDE R4, R0, 0x4, R4 ;  /* 0x0000000400047825 */ /* 0x002fd400078e0204 */
[----:B------:R-:W2:Y:S04]  /*0f10*/  @P0 LDG.E R2, desc[UR6][R4.64+0x4] ;  /* 0x0000040604020981 */ /* 0x000ea8000c1e1900 */
[----:B------:R-:W2:Y:S02]  /*0f20*/  LDG.E R3, desc[UR6][R4.64] ;  /* 0x0000000604037981 */ /* 0x000ea4000c1e1900 */
[----:B--2---:R-:W-:-:S13]  /*0f30*/  ISETP.GE.AND P0, PT, R3, R2, PT ;  /* 0x000000020300720c */ /* 0x004fda0003f06270 */
[----:B------:R-:W-:Y:S05]  /*0f40*/  @P0 EXIT ;  /* 0x000000000000094d */ /* 0x000fea0003800000 */
.L_x_58:
[----:B01----:R-:W0:Y:S02]  /*0f50*/  LDC.64 R4, c[0x0][0x3d8] ;  /* 0x0000f600ff047b82 */ /* 0x003e240000000a00 */
[----:B0-----:R-:W-:-:S06]  /*0f60*/  IMAD.WIDE R4, R3, 0x4, R4 ;  /* 0x0000000403047825 */ /* 0x001fcc00078e0204 */
[----:B------:R-:W2:Y:S02]  /*0f70*/  LDG.E R4, desc[UR6][R4.64] ;  /* 0x0000000604047981 */ /* 0x000ea4000c1e1900 */
[----:B--2---:R-:W-:-:S13]  /*0f80*/  ISETP.GE.AND P0, PT, R4, RZ, PT ;  /* 0x000000ff0400720c */ /* 0x004fda0003f06270 */
[----:B------:R-:W-:Y:S05]  /*0f90*/  @!P0 BRA `(.L_x_32) ;  /* 0x0000000c00188947 */ /* 0x000fea0003800000 */
        /* <DEDUP_REMOVED lines=8> */
[----:B--2---:R-:W-:-:S07]  /*1020*/  IMAD.WIDE R16, R3, 0x4, R16 ;  /* 0x0000000403107825 */ /* 0x004fce00078e0210 */
[----:B------:R-:W2:Y:S01]  /*1030*/  LDC.64 R24, c[0x0][0x408] ;  /* 0x00010200ff187b82 */ /* 0x000ea20000000a00 */
[----:B---3--:R-:W-:-:S07]  /*1040*/  IMAD.WIDE.U32 R18, R4, 0x4, R18 ;  /* 0x0000000404127825 */ /* 0x008fce00078e0012 */
[----:B------:R-:W3:Y:S01]  /*1050*/  LDC.64 R26, c[0x0][0x3c8] ;  /* 0x0000f200ff1a7b82 */ /* 0x000ee20000000a00 */
[----:B0-----:R-:W-:-:S04]  /*1060*/  IMAD.WIDE.U32 R20, R4, 0x4, R20 ;  /* 0x0000000404147825 */ /* 0x001fc800078e0014 */
[----:B-1----:R-:W-:-:S04]  /*1070*/  IMAD.WIDE.U32 R22, R4, 0x4, R22 ;  /* 0x0000000404167825 */ /* 0x002fc800078e0016 */
[----:B--2---:R-:W-:-:S04]  /*1080*/  IMAD.WIDE.U32 R24, R4, 0x4, R24 ;  /* 0x0000000404187825 */ /* 0x004fc800078e0018 */
[----:B---3--:R-:W-:-:S07]  /*1090*/  IMAD.WIDE.U32 R26, R4, 0x4, R26 ;  /* 0x00000004041a7825 */ /* 0x008fce00078e001a */
.L_x_57:
[----:B0-----:R-:W-:Y:S02]  /*10a0*/  HFMA2 R6, -RZ, RZ, 0, 0 ;  /* 0x00000000ff067431 */ /* 0x001fe400000001ff */
[----:B------:R-:W-:Y:S01]  /*10b0*/  IMAD.MOV.U32 R7, RZ, RZ, 0x1 ;  /* 0x00000001ff077424 */ /* 0x000fe200078e00ff */
[----:B------:R-:W-:Y:S05]  /*10c0*/  YIELD ;  /* 0x0000000000007946 */ /* 0x000fea0003800000 */
[----:B-1----:R-:W2:Y:S02]  /*10d0*/  ATOMG.E.CAS.STRONG.GPU PT, R5, [R12], R6, R7 ;  /* 0x000000060c0573a9 */ /* 0x002ea400001ee107 */
[----:B--2---:R-:W-:-:S02]  /*10e0*/  ISETP.NE.AND P1, PT, R5, RZ, PT ;  /* 0x000000ff0500720c */ /* 0x004fc40003f25270 */
[----:B------:R-:W-:-:S11]  /*10f0*/  ISETP.NE.AND P0, PT, R5, RZ, PT ;  /* 0x000000ff0500720c */ /* 0x000fd60003f05270 */
[----:B------:R-:W-:Y:S05]  /*1100*/  @P1 BRA `(.L_x_33) ;  /* 0x0000000800b01947 */ /* 0x000fea0003800000 */
[----:B------:R-:W2:Y:S04]  /*1110*/  LDG.E.STRONG.SYS R6, desc[UR6][R14.64] ;  /* 0x000000060e067981 */ /* 0x000ea8000c1f5900 */
[----:B------:R-:W3:Y:S04]  /*1120*/  LDG.E R28, desc[UR6][R10.64] ;  /* 0x000000060a1c7981 */ /* 0x000ee8000c1e1900 */
[----:B------:R-:W3:Y:S04]  /*1130*/  LDG.E R29, desc[UR6][R16.64] ;  /* 0x00000006101d7981 */ /* 0x000ee8000c1e1900 */
[----:B------:R-:W3:Y:S04]  /*1140*/  LDG.E.STRONG.SYS R7, desc[UR6][R8.64] ;  /* 0x0000000608077981 */ /* 0x000ee8000c1f5900 */
[----:B------:R-:W4:Y:S01]  /*1150*/  LDG.E R5, desc[UR6][R18.64] ;  /* 0x0000000612057981 */ /* 0x000f22000c1e1900 */
[----:B------:R-:W-:Y:S01]  /*1160*/  BSSY B0, `(.L_x_34) ;  /* 0x00000a3000007945 */ /* 0x000fe20003800000 */
[----:B---3--:R-:W-:-:S05]  /*1170*/  IADD3 R30, PT, PT, R29, R7, -R28 ;  /* 0x000000071d1e7210 */ /* 0x008fca0007ffe81c */
[----:B----4-:R-:W-:-:S05]  /*1180*/  IMAD.IADD R7, R30, 0x1, R5 ;  /* 0x000000011e077824 */ /* 0x010fca00078e0205 */
[----:B--2---:R-:W-:-:S13]  /*1190*/  ISETP.GT.U32.AND P1, PT, R6, R7, PT ;  /* 0x000000070600720c */ /* 0x004fda0003f24070 */
[----:B------:R-:W-:Y:S05]  /*11a0*/  @!P1 BRA `(.L_x_35) ;  /* 0x0000000000309947 */ /* 0x000fea0003800000 */
[----:B------:R-:W2:Y:S02]  /*11b0*/  LDG.E.STRONG.SYS R7, desc[UR6][R8.64] ;  /* 0x0000000608077981 */ /* 0x000ea4000c1f5900 */
[----:B--2---:R-:W-:Y:S01]  /*11c0*/  IADD3 R28, PT, PT, R29, R7, -R28 ;  /* 0x000000071d1c7210 */ /* 0x004fe20007ffe81c */
[----:B------:R-:W-:-:S04]  /*11d0*/  IMAD.MOV.U32 R7, RZ, RZ, 0x1 ;  /* 0x00000001ff077424 */ /* 0x000fc800078e00ff */
        /* <DEDUP_REMOVED lines=9> */
.L_x_35:
        /* <DEDUP_REMOVED lines=16> */
.L_x_38:
[----:B------:R-:W-:Y:S05]  /*1370*/  BSYNC.RELIABLE B1 ;  /* 0x0000000000017941 */ /* 0x000fea0003800100 */
.L_x_37:
[----:B------:R-:W0:Y:S01]  /*1380*/  LDCU UR5, c[0x0][0x3b4] ;  /* 0x00007680ff0577ac */ /* 0x000e220008000800 */
[----:B------:R-:W-:Y:S01]  /*1390*/  ISETP.NE.AND P1, PT, R4, UR4, PT ;  /* 0x0000000404007c0c */ /* 0x000fe2000bf25270 */
[----:B------:R-:W2:Y:S01]  /*13a0*/  LDG.E R6, desc[UR6][R22.64] ;  /* 0x0000000616067981 */ /* 0x000ea2000c1e1900 */
[----:B0-----:R-:W-:-:S11]  /*13b0*/  MOV R5, UR5 ;  /* 0x0000000500057c02 */ /* 0x001fd60008000f00 */
        /* <DEDUP_REMOVED lines=8> */
.L_x_47:
[----:B0-----:R-:W0:Y:S02]  /*1440*/  LDC.64 R28, c[0x0][0x3f8] ;  /* 0x0000fe00ff1c7b82 */ /* 0x001e240000000a00 */
[----:B0-----:R-:W-:-:S05]  /*1450*/  IMAD.WIDE R28, R6, 0x4, R28 ;  /* 0x00000004061c7825 */ /* 0x001fca00078e021c */
[----:B------:R-:W2:Y:S01]  /*1460*/  LDG.E R7, desc[UR6][R28.64] ;  /* 0x000000061c077981 */ /* 0x000ea2000c1e1900 */
        /* <DEDUP_REMOVED lines=13> */
[----:B------:R-:W-:Y:S01]  /*1540*/  BSSY.RECONVERGENT B4, `(.L_x_45) ;  /* 0x0000008000047945 */ /* 0x000fe20003800200 */
[----:B------:R-:W-:-:S07]  /*1550*/  IMAD.MOV.U32 R33, RZ, RZ, RZ ;  /* 0x000000ffff217224 */ /* 0x000fce00078e00ff */
.L_x_46:
[C---:B------:R-:W-:Y:S01]  /*1560*/  IMAD.WIDE R30, R34.reuse, 0x4, R28 ;  /* 0x00000004221e7825 */ /* 0x040fe200078e021c */
[----:B------:R-:W-:-:S04]  /*1570*/  ISETP.NE.AND P2, PT, R34, R4, PT ;  /* 0x000000042200720c */ /* 0x000fc80003f45270 */
[----:B------:R-:W2:Y:S01]  /*1580*/  LDG.E R34, desc[UR6][R30.64] ;  /* 0x000000061e227981 */ /* 0x000ea2000c1e1900 */
[----:B------:R-:W-:Y:S02]  /*1590*/  SEL R33, R33, 0x1, P2 ;  /* 0x0000000121217807 */ /* 0x000fe40001000000 */
[----:B--2---:R-:W-:-:S13]  /*15a0*/  ISETP.NE.AND P3, PT, R34, -0x1, PT ;  /* 0xffffffff2200780c */ /* 0x004fda0003f65270 */
[----:B------:R-:W-:Y:S05]  /*15b0*/  @P3 BRA `(.L_x_46) ;  /* 0xfffffffc00e83947 */ /* 0x000fea000383ffff */
[----:B------:R-:W-:Y:S05]  /*15c0*/  BSYNC.RECONVERGENT B4 ;  /* 0x0000000000047941 */ /* 0x000fea0003800200 */
.L_x_45:
[----:B------:R-:W-:-:S13]  /*15d0*/  ISETP.NE.AND P2, PT, R33, RZ, PT ;  /* 0x000000ff2100720c */ /* 0x000fda0003f45270 */
[----:B------:R-:W-:Y:S05]  /*15e0*/  @P2 BREAK.RELIABLE B3 ;  /* 0x0000000000032942 */ /* 0x000fea0003800100 */
[----:B------:R-:W-:Y:S05]  /*15f0*/  @P2 BRA `(.L_x_42) ;  /* 0x0000000000542947 */ /* 0x000fea0003800000 */
.L_x_44:
[----:B------:R-:W-:Y:S05]  /*1600*/  BSYNC.RELIABLE B3 ;  /* 0x0000000000037941 */ /* 0x000fea0003800100 */
.L_x_43:
        /* <DEDUP_REMOVED lines=16> */
[----:B--2---:R-:W-:-:S04]  /*1710*/  IADD3 R32, PT, PT, -R30, R29, R32 ;  /* 0x0000001d1e207210 */ /* 0x004fc80007ffe120 */
[----:B------:R-:W-:-:S05]  /*1720*/  IADD3 R33, PT, PT, R33, R32, RZ ;  /* 0x0000002021217210 */ /* 0x000fca0007ffe0ff */
[----:B------:R0:W-:Y:S04]  /*1730*/  STG.E.STRONG.SYS desc[UR6][R14.64], R33 ;  /* 0x000000210e007986 */ /* 0x0001e8000c115906 */
[----:B------:R0:W-:Y:S02]  /*1740*/  STG.E desc[UR6][R20.64], R7 ;  /* 0x0000000714007986 */ /* 0x0001e4000c101906 */
.L_x_42:
[----:B------:R-:W-:Y:S05]  /*1750*/  BSYNC.RECONVERGENT B2 ;  /* 0x0000000000027941 */ /* 0x000fea0003800200 */
.L_x_41:
[----:B------:R-:W-:-:S05]  /*1760*/  VIADD R6, R6, 0x1 ;  /* 0x0000000106067836 */ /* 0x000fca0000000000 */
[----:B------:R-:W-:-:S13]  /*1770*/  ISETP.NE.AND P2, PT, R6, R5, PT ;  /* 0x000000050600720c */ /* 0x000fda0003f45270 */
[----:B------:R-:W-:Y:S05]  /*1780*/  @P2 BRA `(.L_x_47) ;  /* 0xfffffffc002c2947 */ /* 0x000fea000383ffff */
.L_x_40:
[----:B------:R-:W-:Y:S05]  /*1790*/  BSYNC B1 ;  /* 0x0000000000017941 */ /* 0x000fea0003800000 */
.L_x_39:
[----:B------:R-:W1:Y:S01]  /*17a0*/  LDCU UR5, c[0x0][0x3e8] ;  /* 0x00007d00ff0577ac */ /* 0x000e620008000800 */
[----:B------:R-:W2:Y:S01]  /*17b0*/  LDG.E R6, desc[UR6][R24.64] ;  /* 0x0000000618067981 */ /* 0x000ea2000c1e1900 */
[----:B-1----:R-:W-:-:S06]  /*17c0*/  IMAD.U32 R5, RZ, RZ, UR5 ;  /* 0x00000005ff057e24 */ /* 0x002fcc000f8e00ff */
[----:B------:R-:W2:Y:S01]  /*17d0*/  @P1 LDG.E R5, desc[UR6][R24.64+0x4] ;  /* 0x0000040618051981 */ /* 0x000ea2000c1e1900 */
[----:B------:R-:W-:Y:S01]  /*17e0*/  BSSY B1, `(.L_x_48) ;  /* 0x0000038000017945 */ /* 0x000fe20003800000 */
[----:B--2---:R-:W-:-:S13]  /*17f0*/  ISETP.GE.AND P1, PT, R6, R5, PT ;  /* 0x000000050600720c */ /* 0x004fda0003f26270 */
[----:B------:R-:W-:Y:S05]  /*1800*/  @P1 BRA `(.L_x_49) ;  /* 0x0000000000d41947 */ /* 0x000fea0003800000 */
.L_x_56:
        /* <DEDUP_REMOVED lines=18> */
.L_x_55:
[C---:B------:R-:W-:Y:S01]  /*1930*/  IMAD.WIDE R30, R34.reuse, 0x4, R28 ;  /* 0x00000004221e7825 */ /* 0x040fe200078e021c */
[----:B------:R-:W-:-:S04]  /*1940*/  ISETP.NE.AND P1, PT, R34, R4, PT ;  /* 0x000000042200720c */ /* 0x000fc80003f25270 */
[----:B------:R-:W2:Y:S01]  /*1950*/  LDG.E R34, desc[UR6][R30.64] ;  /* 0x000000061e227981 */ /* 0x000ea2000c1e1900 */
[----:B------:R-:W-:Y:S02]  /*1960*/  SEL R33, R33, 0x1, P1 ;  /* 0x0000000121217807 */ /* 0x000fe40000800000 */
[----:B--2---:R-:W-:-:S13]  /*1970*/  ISETP.NE.AND P2, PT, R34, -0x1, PT ;  /* 0xffffffff2200780c */ /* 0x004fda0003f45270 */
[----:B------:R-:W-:Y:S05]  /*1980*/  @P2 BRA `(.L_x_55) ;  /* 0xfffffffc00e82947 */ /* 0x000fea000383ffff */
[----:B------:R-:W-:Y:S05]  /*1990*/  BSYNC.RECONVERGENT B4 ;  /* 0x0000000000047941 */ /* 0x000fea0003800200 */
.L_x_54:
[----:B------:R-:W-:-:S13]  /*19a0*/  ISETP.NE.AND P1, PT, R33, RZ, PT ;  /* 0x000000ff2100720c */ /* 0x000fda0003f25270 */
[----:B------:R-:W-:Y:S05]  /*19b0*/  @P1 BREAK.RELIABLE B3 ;  /* 0x0000000000031942 */ /* 0x000fea0003800100 */
[----:B------:R-:W-:Y:S05]  /*19c0*/  @P1 BRA `(.L_x_51) ;  /* 0x0000000000541947 */ /* 0x000fea0003800000 */
.L_x_53:
[----:B------:R-:W-:Y:S05]  /*19d0*/  BSYNC.RELIABLE B3 ;  /* 0x0000000000037941 */ /* 0x000fea0003800100 */
.L_x_52:
        /* <DEDUP_REMOVED lines=11> */
[----:B---3-5:R-:W-:-:S04]  /*1a90*/  IADD3 R36, PT, PT, -R30, R35, R32 ;  /* 0x000000231e247210 */ /* 0x028fc80007ffe120 */
[----:B----4-:R-:W-:-:S04]  /*1aa0*/  IADD3 R35, PT, PT, R33, R36, RZ ;  /* 0x0000002421237210 */ /* 0x010fc80007ffe0ff */
[----:B--2---:R-:W-:-:S13]  /*1ab0*/  ISETP.GT.AND P1, PT, R34, R35, PT ;  /* 0x000000232200720c */ /* 0x004fda0003f24270 */
[----:B------:R-:W-:Y:S05]  /*1ac0*/  @!P1 BRA `(.L_x_51) ;  /* 0x0000000000149947 */ /* 0x000fea0003800000 */
[----:B------:R-:W2:Y:S02]  /*1ad0*/  LDG.E.STRONG.SYS R29, desc[UR6][R28.64] ;  /* 0x000000061c1d7981 */ /* 0x000ea4000c1f5900 */
[----:B--2---:R-:W-:-:S05]  /*1ae0*/  IADD3 R32, PT, PT, -R30, R29, R32 ;  /* 0x0000001d1e207210 */ /* 0x004fca0007ffe120 */
[----:B------:R-:W-:-:S05]  /*1af0*/  IMAD.IADD R33, R33, 0x1, R32 ;  /* 0x0000000121217824 */ /* 0x000fca00078e0220 */
[----:B------:R0:W-:Y:S04]  /*1b00*/  STG.E.STRONG.SYS desc[UR6][R14.64], R33 ;  /* 0x000000210e007986 */ /* 0x0001e8000c115906 */
[----:B------:R0:W-:Y:S02]  /*1b10*/  STG.E desc[UR6][R20.64], R7 ;  /* 0x0000000714007986 */ /* 0x0001e4000c101906 */
.L_x_51:
[----:B------:R-:W-:Y:S05]  /*1b20*/  BSYNC.RECONVERGENT B2 ;  /* 0x0000000000027941 */ /* 0x000fea0003800200 */
.L_x_50:
[----:B------:R-:W-:-:S05]  /*1b30*/  VIADD R6, R6, 0x1 ;  /* 0x0000000106067836 */ /* 0x000fca0000000000 */
[----:B------:R-:W-:-:S13]  /*1b40*/  ISETP.NE.AND P1, PT, R6, R5, PT ;  /* 0x000000050600720c */ /* 0x000fda0003f25270 */
[----:B------:R-:W-:Y:S05]  /*1b50*/  @P1 BRA `(.L_x_56) ;  /* 0xfffffffc002c1947 */ /* 0x000fea000383ffff */
.L_x_49:
[----:B------:R-:W-:Y:S05]  /*1b60*/  BSYNC B1 ;  /* 0x0000000000017941 */ /* 0x000fea0003800000 */
.L_x_48:
[----:B------:R-:W-:-:S05]  /*1b70*/  IMAD.MOV.U32 R5, RZ, RZ, 0x1 ;  /* 0x00000001ff057424 */ /* 0x000fca00078e00ff */
[----:B------:R1:W-:Y:S02]  /*1b80*/  STG.E desc[UR6][R26.64], R5 ;  /* 0x000000051a007986 */ /* 0x0003e4000c101906 */
.L_x_36:
[----:B------:R-:W-:Y:S05]  /*1b90*/  BSYNC B0 ;  /* 0x0000000000007941 */ /* 0x000fea0003800000 */
.L_x_34:
[----:B------:R-:W-:Y:S02]  /*1ba0*/  HFMA2 R6, -RZ, RZ, 0, 5.9604644775390625e-08 ;  /* 0x00000001ff067431 */ /* 0x000fe400000001ff */
[----:B0-----:R-:W-:-:S05]  /*1bb0*/  IMAD.MOV.U32 R7, RZ, RZ, RZ ;  /* 0x000000ffff077224 */ /* 0x001fca00078e00ff */
[----:B------:R0:W5:Y:S02]  /*1bc0*/  ATOMG.E.CAS.STRONG.GPU PT, RZ, [R12], R6, R7 ;  /* 0x000000060cff73a9 */ /* 0x00016400001ee107 */
.L_x_33:
[----:B------:R-:W-:Y:S05]  /*1bd0*/  WARPSYNC.ALL ;  /* 0x0000000000007948 */ /* 0x000fea0003800000 */
[----:B------:R-:W-:Y:S06]  /*1be0*/  BAR.SYNC.DEFER_BLOCKING 0x0 ;  /* 0x0000000000007b1d */ /* 0x000fec0000010000 */
[----:B------:R-:W-:Y:S05]  /*1bf0*/  @P0 BRA `(.L_x_57) ;  /* 0xfffffff400280947 */ /* 0x000fea000383ffff */
.L_x_32:
[----:B------:R-:W-:-:S05]  /*1c00*/  VIADD R3, R3, 0x1 ;  /* 0x0000000103037836 */ /* 0x000fca0000000000 */
[----:B------:R-:W-:-:S13]  /*1c10*/  ISETP.NE.AND P0, PT, R3, R2, PT ;  /* 0x000000020300720c */ /* 0x000fda0003f05270 */
[----:B------:R-:W-:Y:S05]  /*1c20*/  @P0 BRA `(.L_x_58) ;  /* 0xfffffff000c80947 */ /* 0x000fea000383ffff */
[----:B------:R-:W-:Y:S05]  /*1c30*/  EXIT ;  /* 0x000000000000794d */ /* 0x000fea0003800000 */
.L_x_59:
        /* <DEDUP_REMOVED lines=12> */
.L_x_118:


//--------------------- .text._Z12propogateAddPiS_PjS_S_S_S_ii --------------------------
	.section	.text._Z12propogateAddPiS_PjS_S_S_S_ii,"ax",@progbits
	.align	128
        .global         _Z12propogateAddPiS_PjS_S_S_S_ii
        .type           _Z12propogateAddPiS_PjS_S_S_S_ii,@function
        .size           _Z12propogateAddPiS_PjS_S_S_S_ii,(.L_x_119 - _Z12propogateAddPiS_PjS_S_S_S_ii)
        .other          _Z12propogateAddPiS_PjS_S_S_S_ii,@"STO_CUDA_ENTRY STV_DEFAULT"
_Z12propogateAddPiS_PjS_S_S_S_ii:
.text._Z12propogateAddPiS_PjS_S_S_S_ii:
[----:B------:R-:W-:Y:S01]  /*0000*/  LDC R1, c[0x0][0x37c] ;  /* 0x0000df00ff017b82 */ /* 0x000fe20000000800 */
[----:B------:R-:W0:Y:S07]  /*0010*/  S2R R0, SR_TID.X ;  /* 0x0000000000007919 */ /* 0x000e2e0000002100 */
[----:B------:R-:W0:Y:S01]  /*0020*/  S2UR UR4, SR_CTAID.X ;  /* 0x00000000000479c3 */ /* 0x000e220000002500 */
[----:B------:R-:W1:Y:S07]  /*0030*/  LDCU UR5, c[0x0][0x3b8] ;  /* 0x00007700ff0577ac */ /* 0x000e6e0008000800 */
[----:B------:R-:W0:Y:S02]  /*0040*/  LDC R25, c[0x0][0x360] ;  /* 0x0000d800ff197b82 */ /* 0x000e240000000800 */
[----:B0-----:R-:W-:-:S05]  /*0050*/  IMAD R25, R25, UR4, R0 ;  /* 0x0000000419197c24 */ /* 0x001fca000f8e0200 */
[----:B-1----:R-:W-:-:S13]  /*0060*/  ISETP.GE.AND P0, PT, R25, UR5, PT ;  /* 0x0000000519007c0c */ /* 0x002fda000bf06270 */
[----:B------:R-:W-:Y:S05]  /*0070*/  @P0 EXIT ;  /* 0x000000000000094d */ /* 0x000fea0003800000 */
[----:B------:R-:W0:Y:S01]  /*0080*/  LDC.64 R2, c[0x0][0x380] ;  /* 0x0000e000ff027b82 */ /* 0x000e220000000a00 */
[----:B------:R-:W1:Y:S01]  /*0090*/  LDCU UR8, c[0x0][0x3bc] ;  /* 0x00007780ff0877ac */ /* 0x000e620008000800 */
[----:B------:R-:W-:Y:S01]  /*00a0*/  UIADD3 UR4, UPT, UPT, UR5, -0x1, URZ ;  /* 0xffffffff05047890 */ /* 0x000fe2000fffe0ff */
[----:B------:R-:W2:Y:S05]  /*00b0*/  LDCU.64 UR6, c[0x0][0x358] ;  /* 0x00006b00ff0677ac */ /* 0x000eaa0008000a00 */
[C---:B------:R-:W-:Y:S02]  /*00c0*/  ISETP.NE.AND P0, PT, R25.reuse, UR4, PT ;  /* 0x0000000419007c0c */ /* 0x040fe4000bf05270 */
[----:B-1----:R-:W-:Y:S01]  /*00d0*/  MOV R0, UR8 ;  /* 0x0000000800007c02 */ /* 0x002fe20008000f00 */
[----:B0-----:R-:W-:-:S10]  /*00e0*/  IMAD.WIDE R2, R25, 0x4, R2 ;  /* 0x0000000419027825 */ /* 0x001fd400078e0202 */
[----:B--2---:R-:W2:Y:S04]  /*00f0*/  @P0 LDG.E R0, desc[UR6][R2.64+0x4] ;  /* 0x0000040602000981 */ /* 0x004ea8000c1e1900 */
[----:B------:R-:W2:Y:S02]  /*0100*/  LDG.E R23, desc[UR6][R2.64] ;  /* 0x0000000602177981 */ /* 0x000ea4000c1e1900 */
[----:B--2---:R-:W-:-:S13]  /*0110*/  ISETP.GE.AND P0, PT, R23, R0, PT ;  /* 0x000000001700720c */ /* 0x004fda0003f06270 */
[----:B------:R-:W-:Y:S05]  /*0120*/  @P0 EXIT ;  /* 0x000000000000094d */ /* 0x000fea0003800000 */
[----:B------:R-:W0:Y:S02]  /*0130*/  LDC.64 R14, c[0x4][RZ] ;  /* 0x01000000ff0e7b82 */ /* 0x000e240000000a00 */
[----:B0-----:R-:W-:-:S07]  /*0140*/  IMAD.WIDE R14, R25, 0x4, R14 ;  /* 0x00000004190e7825 */ /* 0x001fce00078e020e */
.L_x_65:
[----:B0-----:R-:W0:Y:S02]  /*0150*/  LDC.64 R2, c[0x0][0x388] ;  /* 0x0000e200ff027b82 */ /* 0x001e240000000a00 */
[----:B0-----:R-:W-:-:S05]  /*0160*/  IMAD.WIDE R2, R23, 0x4, R2 ;  /* 0x0000000417027825 */ /* 0x001fca00078e0202 */
[----:B--2---:R-:W2:Y:S02]  /*0170*/  LDG.E R21, desc[UR6][R2.64] ;  /* 0x0000000602157981 */ /* 0x004ea4000c1e1900 */
[----:B--2---:R-:W-:-:S13]  /*0180*/  ISETP.GE.AND P0, PT, R21, RZ, PT ;  /* 0x000000ff1500720c */ /* 0x004fda0003f06270 */
[----:B-1-3-5:R-:W-:Y:S05]  /*0190*/  @!P0 BRA `(.L_x_60) ;  /* 0x0000000000c48947 */ /* 0x02afea0003800000 */
        /* <DEDUP_REMOVED lines=10> */
[----:B---3--:R-:W-:-:S07]  /*0240*/  IMAD.WIDE.U32 R16, R21, 0x4, R16 ;  /* 0x0000000415107825 */ /* 0x008fce00078e0010 */
.L_x_64:
[----:B---3--:R-:W-:Y:S02]  /*0250*/  HFMA2 R19, -RZ, RZ, 0, 5.9604644775390625e-08 ;  /* 0x00000001ff137431 */ /* 0x008fe400000001ff */
[----:B------:R-:W-:Y:S01]  /*0260*/  IMAD.MOV.U32 R18, RZ, RZ, RZ ;  /* 0x000000ffff127224 */ /* 0x000fe200078e00ff */
[----:B------:R-:W-:Y:S05]  /*0270*/  YIELD ;  /* 0x0000000000007946 */ /* 0x000fea0003800000 */
[----:B------:R-:W3:Y:S02]  /*0280*/  ATOMG.E.CAS.STRONG.GPU PT, R18, [R6], R18, R19 ;  /* 0x00000012061273a9 */ /* 0x000ee400001ee113 */
[----:B---3--:R-:W-:-:S02]  /*0290*/  ISETP.NE.AND P1, PT, R18, RZ, PT ;  /* 0x000000ff1200720c */ /* 0x008fc40003f25270 */
[----:B------:R-:W-:-:S11]  /*02a0*/  ISETP.NE.AND P0, PT, R18, RZ, PT ;  /* 0x000000ff1200720c */ /* 0x000fd60003f05270 */
[----:B-----5:R-:W-:Y:S05]  /*02b0*/  @P1 BRA `(.L_x_61) ;  /* 0x0000000000701947 */ /* 0x020fea0003800000 */
[----:B-1----:R-:W-:Y:S01]  /*02c0*/  IMAD.WIDE R26, R23, 0x4, R10 ;  /* 0x00000004171a7825 */ /* 0x002fe200078e020a */
[----:B------:R-:W3:Y:S03]  /*02d0*/  LDG.E.STRONG.SYS R18, desc[UR6][R4.64] ;  /* 0x0000000604127981 */ /* 0x000ee6000c1f5900 */
[----:B--2---:R-:W-:Y:S01]  /*02e0*/  IMAD.WIDE R28, R25, 0x4, R8 ;  /* 0x00000004191c7825 */ /* 0x004fe200078e0208 */
[----:B------:R-:W2:Y:S04]  /*02f0*/  LDG.E.STRONG.SYS R22, desc[UR6][R14.64] ;  /* 0x000000060e167981 */ /* 0x000ea8000c1f5900 */
[----:B------:R-:W2:Y:S04]  /*0300*/  LDG.E R19, desc[UR6][R28.64] ;  /* 0x000000061c137981 */ /* 0x000ea8000c1e1900 */
[----:B------:R-:W2:Y:S04]  /*0310*/  LDG.E R26, desc[UR6][R26.64] ;  /* 0x000000061a1a7981 */ /* 0x000ea8000c1e1900 */
[----:B------:R-:W4:Y:S01]  /*0320*/  LDG.E R20, desc[UR6][R2.64] ;  /* 0x0000000602147981 */ /* 0x000f22000c1e1900 */
[----:B------:R-:W-:Y:S01]  /*0330*/  BSSY.RECONVERGENT B0, `(.L_x_62) ;  /* 0x0000012000007945 */ /* 0x000fe20003800200 */
[----:B--2---:R-:W-:-:S04]  /*0340*/  IADD3 R22, PT, PT, R26, R22, -R19 ;  /* 0x000000161a167210 */ /* 0x004fc80007ffe813 */
[----:B----4-:R-:W-:-:S04]  /*0350*/  IADD3 R22, PT, PT, R22, R20, RZ ;  /* 0x0000001416167210 */ /* 0x010fc80007ffe0ff */
[----:B---3--:R-:W-:Y:S01]  /*0360*/  ISETP.GT.U32.AND P1, PT, R18, R22, PT ;  /* 0x000000161200720c */ /* 0x008fe20003f24070 */
[----:B------:R-:W-:-:S12]  /*0370*/  IMAD.MOV.U32 R18, RZ, RZ, 0x1 ;  /* 0x00000001ff127424 */ /* 0x000fd800078e00ff */
[----:B------:R-:W-:Y:S05]  /*0380*/  @!P1 BRA `(.L_x_63) ;  /* 0x0000000000309947 */ /* 0x000fea0003800000 */
[----:B------:R-:W2:Y:S02]  /*0390*/  LDG.E.STRONG.SYS R22, desc[UR6][R14.64] ;  /* 0x000000060e167981 */ /* 0x000ea4000c1f5900 */
[----:B--2---:R-:W-:-:S04]  /*03a0*/  IADD3 R19, PT, PT, R26, R22, -R19 ;  /* 0x000000161a137210 */ /* 0x004fc80007ffe813 */
[----:B------:R-:W-:-:S05]  /*03b0*/  IADD3 R19, PT, PT, R20, R19, RZ ;  /* 0x0000001314137210 */ /* 0x000fca0007ffe0ff */
[----:B------:R1:W-:Y:S01]  /*03c0*/  STG.E.STRONG.SYS desc[UR6][R4.64], R19 ;  /* 0x0000001304007986 */ /* 0x0003e2000c115906 */
[----:B------:R-:W-:Y:S06]  /*03d0*/  MEMBAR.SC.GPU ;  /* 0x0000000000007992 */ /* 0x000fec0000002000 */
[----:B------:R-:W-:-:S00]  /*03e0*/  ERRBAR ;  /* 0x00000000000079ab */ /* 0x000fc00000000000 */
[----:B------:R-:W-:Y:S06]  /*03f0*/  CGAERRBAR ;  /* 0x00000000000075ab */ /* 0x000fec0000000000 */
[----:B------:R-:W-:Y:S01]  /*0400*/  CCTL.IVALL ;  /* 0x00000000ff00798f */ /* 0x000fe20002000000 */
[----:B0-----:R-:W-:-:S04]  /*0410*/  IMAD.WIDE.U32 R26, R21, 0x4, R12 ;  /* 0x00000004151a7825 */ /* 0x001fc800078e000c */
[----:B-1----:R-:W-:Y:S01]  /*0420*/  IMAD.MOV.U32 R19, RZ, RZ, 0x1 ;  /* 0x00000001ff137424 */ /* 0x002fe200078e00ff */
[----:B------:R1:W-:Y:S04]  /*0430*/  STG.E desc[UR6][R26.64], R25 ;  /* 0x000000191a007986 */ /* 0x0003e8000c101906 */
[----:B------:R1:W-:Y:S02]  /*0440*/  STG.E desc[UR6][R16.64], R19 ;  /* 0x0000001310007986 */ /* 0x0003e4000c101906 */
.L_x_63:
[----:B------:R-:W-:Y:S05]  /*0450*/  BSYNC.RECONVERGENT B0 ;  /* 0x0000000000007941 */ /* 0x000fea0003800200 */
.L_x_62:
[----:B-1----:R-:W-:-:S05]  /*0460*/  MOV R19, RZ ;  /* 0x000000ff00137202 */ /* 0x002fca0000000f00 */
[----:B------:R3:W5:Y:S02]  /*0470*/  ATOMG.E.CAS.STRONG.GPU PT, RZ, [R6], R18, R19 ;  /* 0x0000001206ff73a9 */ /* 0x00076400001ee113 */
.L_x_61:
[----:B------:R-:W-:Y:S05]  /*0480*/  WARPSYNC.ALL ;  /* 0x0000000000007948 */ /* 0x000fea0003800000 */
[----:B------:R-:W-:Y:S06]  /*0490*/  BAR.SYNC.DEFER_BLOCKING 0x0 ;  /* 0x0000000000007b1d */ /* 0x000fec0000010000 */
[----:B------:R-:W-:Y:S05]  /*04a0*/  @P0 BRA `(.L_x_64) ;  /* 0xfffffffc00680947 */ /* 0x000fea000383ffff */
.L_x_60:
[----:B------:R-:W-:-:S05]  /*04b0*/  VIADD R23, R23, 0x1 ;  /* 0x0000000117177836 */ /* 0x000fca0000000000 */
[----:B------:R-:W-:-:S13]  /*04c0*/  ISETP.NE.AND P0, PT, R23, R0, PT ;  /* 0x000000001700720c */ /* 0x000fda0003f05270 */
[----:B------:R-:W-:Y:S05]  /*04d0*/  @P0 BRA `(.L_x_65) ;  /* 0xfffffffc001c0947 */ /* 0x000fea000383ffff */
[----:B------:R-:W-:Y:S05]  /*04e0*/  EXIT ;  /* 0x000000000000794d */ /* 0x000fea0003800000 */
.L_x_66:
        /* <DEDUP_REMOVED lines=9> */
.L_x_119:


//--------------------- .text._Z12propogateDelPiiS_S_PjiiS_S_S_S_ --------------------------
	.section	.text._Z12propogateDelPiiS_S_PjiiS_S_S_S_,"ax",@progbits
	.align	128
        .global         _Z12propogateDelPiiS_S_PjiiS_S_S_S_
        .type           _Z12propogateDelPiiS_S_PjiiS_S_S_S_,@function
        .size           _Z12propogateDelPiiS_S_PjiiS_S_S_S_,(.L_x_120 - _Z12propogateDelPiiS_S_PjiiS_S_S_S_)
        .other          _Z12propogateDelPiiS_S_PjiiS_S_S_S_,@"STO_CUDA_ENTRY STV_DEFAULT"
_Z12propogateDelPiiS_S_PjiiS_S_S_S_:
.text._Z12propogateDelPiiS_S_PjiiS_S_S_S_:
        /* <DEDUP_REMOVED lines=9> */
[----:B------:R-:W1:Y:S01]  /*0090*/  LDCU.64 UR6, c[0x0][0x358] ;  /* 0x00006b00ff0677ac */ /* 0x000e620008000a00 */
[----:B------:R-:W2:Y:S06]  /*00a0*/  LDCU UR4, c[0x0][0x3a8] ;  /* 0x00007500ff0477ac */ /* 0x000eac0008000800 */
[----:B------:R-:W3:Y:S01]  /*00b0*/  LDC.64 R6, c[0x0][0x390] ;  /* 0x0000e400ff067b82 */ /* 0x000ee20000000a00 */
[----:B------:R-:W4:Y:S07]  /*00c0*/  LDCU UR5, c[0x0][0x3ac] ;  /* 0x00007580ff0577ac */ /* 0x000f2e0008000800 */
[----:B------:R-:W5:Y:S01]  /*00d0*/  LDC.64 R10, c[0x4][RZ] ;  /* 0x01000000ff0a7b82 */ /* 0x000f620000000a00 */
[----:B0-----:R-:W-:Y:S01]  /*00e0*/  IMAD.WIDE R2, R5, 0x4, R2 ;  /* 0x0000000405027825 */ /* 0x001fe200078e0202 */
[----:B--2---:R-:W-:-:S06]  /*00f0*/  UIADD3 UR4, UPT, UPT, UR4, -0x1, URZ ;  /* 0xffffffff04047890 */ /* 0x004fcc000fffe0ff */
[----:B------:R-:W0:Y:S01]  /*0100*/  LDC.64 R4, c[0x0][0x3b8] ;  /* 0x0000ee00ff047b82 */ /* 0x000e220000000a00 */
[----:B-1----:R-:W2:Y:S01]  /*0110*/  LDG.E R8, desc[UR6][R2.64] ;  /* 0x0000000602087981 */ /* 0x002ea2000c1e1900 */
[----:B----4-:R-:W-:-:S06]  /*0120*/  IMAD.U32 R0, RZ, RZ, UR5 ;  /* 0x00000005ff007e24 */ /* 0x010fcc000f8e00ff */
[----:B------:R-:W1:Y:S01]  /*0130*/  LDC.64 R12, c[0x0][0x3c8] ;  /* 0x0000f200ff0c7b82 */ /* 0x000e620000000a00 */
[C---:B--2---:R-:W-:Y:S01]  /*0140*/  ISETP.NE.AND P0, PT, R8.reuse, UR4, PT ;  /* 0x0000000408007c0c */ /* 0x044fe2000bf05270 */
[----:B---3--:R-:W-:-:S05]  /*0150*/  IMAD.WIDE R6, R8, 0x4, R6 ;  /* 0x0000000408067825 */ /* 0x008fca00078e0206 */
[----:B------:R-:W2:Y:S07]  /*0160*/  LDG.E R9, desc[UR6][R6.64] ;  /* 0x0000000606097981 */ /* 0x000eae000c1e1900 */
[----:B------:R-:W2:Y:S01]  /*0170*/  @P0 LDG.E R0, desc[UR6][R6.64+0x4] ;  /* 0x0000040606000981 */ /* 0x000ea2000c1e1900 */
[----:B------:R-:W-:Y:S01]  /*0180*/  MOV R15, 0xffffffff ;  /* 0xffffffff000f7802 */ /* 0x000fe20000000f00 */
[----:B------:R-:W-:Y:S02]  /*0190*/  HFMA2 R19, -RZ, RZ, 0, 5.9604644775390625e-08 ;  /* 0x00000001ff137431 */ /* 0x000fe400000001ff */
[----:B0-----:R-:W-:-:S04]  /*01a0*/  IMAD.WIDE R2, R8, 0x4, R4 ;  /* 0x0000000408027825 */ /* 0x001fc800078e0204 */
[----:B------:R-:W-:Y:S02]  /*01b0*/  IMAD.MOV.U32 R17, RZ, RZ, 0x7fffffff ;  /* 0x7fffffffff117424 */ /* 0x000fe400078e00ff */
[C---:B-----5:R-:W-:Y:S01]  /*01c0*/  IMAD.WIDE R4, R8.reuse, 0x4, R10 ;  /* 0x0000000408047825 */ /* 0x060fe200078e020a */
[----:B------:R0:W-:Y:S03]  /*01d0*/  STG.E desc[UR6][R2.64], R15 ;  /* 0x0000000f02007986 */ /* 0x0001e6000c101906 */
[----:B-1----:R-:W-:Y:S01]  /*01e0*/  IMAD.WIDE R10, R8, 0x4, R12 ;  /* 0x00000004080a7825 */ /* 0x002fe200078e020c */
[----:B------:R0:W-:Y:S04]  /*01f0*/  STG.E.STRONG.SYS desc[UR6][R4.64], R17 ;  /* 0x0000001104007986 */ /* 0x0001e8000c115906 */
[----:B------:R0:W-:Y:S01]  /*0200*/  STG.E desc[UR6][R10.64], R19 ;  /* 0x000000130a007986 */ /* 0x0001e2000c101906 */
[----:B--2---:R-:W-:-:S13]  /*0210*/  ISETP.GE.AND P0, PT, R9, R0, PT ;  /* 0x000000000900720c */ /* 0x004fda0003f06270 */
[----:B0-----:R-:W-:Y:S05]  /*0220*/  @P0 EXIT ;  /* 0x000000000000094d */ /* 0x001fea0003800000 */
[----:B------:R-:W0:Y:S02]  /*0230*/  LDC.64 R6, c[0x0][0x3b0] ;  /* 0x0000ec00ff067b82 */ /* 0x000e240000000a00 */
[----:B0-----:R-:W-:-:S07]  /*0240*/  IMAD.WIDE R6, R8, 0x4, R6 ;  /* 0x0000000408067825 */ /* 0x001fce00078e0206 */
.L_x_73:
[----:B0----5:R-:W0:Y:S02]  /*0250*/  LDC.64 R10, c[0x0][0x398] ;  /* 0x0000e600ff0a7b82 */ /* 0x021e240000000a00 */
[----:B0-----:R-:W-:-:S06]  /*0260*/  IMAD.WIDE R10, R9, 0x4, R10 ;  /* 0x00000004090a7825 */ /* 0x001fcc00078e020a */
[----:B------:R-:W2:Y:S01]  /*0270*/  LDG.E R11, desc[UR6][R10.64] ;  /* 0x000000060a0b7981 */ /* 0x000ea2000c1e1900 */
[----:B------:R-:W-:Y:S01]  /*0280*/  IMAD.MOV.U32 R19, RZ, RZ, R9 ;  /* 0x000000ffff137224 */ /* 0x000fe200078e0009 */
[----:B------:R-:W-:Y:S01]  /*0290*/  IADD3 R9, PT, PT, R9, 0x1, RZ ;  /* 0x0000000109097810 */ /* 0x000fe20007ffe0ff */
[----:B------:R-:W-:Y:S03]  /*02a0*/  BSSY.RECONVERGENT B0, `(.L_x_67) ;  /* 0x000002e000007945 */ /* 0x000fe60003800200 */
[----:B------:R-:W-:Y:S02]  /*02b0*/  ISETP.NE.AND P0, PT, R9, R0, PT ;  /* 0x000000000900720c */ /* 0x000fe40003f05270 */
[----:B--2---:R-:W-:-:S13]  /*02c0*/  ISETP.GE.AND P1, PT, R11, RZ, PT ;  /* 0x000000ff0b00720c */ /* 0x004fda0003f26270 */
[----:B------:R-:W-:Y:S05]  /*02d0*/  @!P1 BRA `(.L_x_68) ;  /* 0x0000000000a89947 */ /* 0x000fea0003800000 */
        /* <DEDUP_REMOVED lines=9> */
[----:B------:R-:W-:Y:S01]  /*0370*/  BSSY.RECONVERGENT B2, `(.L_x_71) ;  /* 0x0000008000027945 */ /* 0x000fe20003800200 */
[----:B------:R-:W-:-:S07]  /*0380*/  IMAD.MOV.U32 R17, RZ, RZ, RZ ;  /* 0x000000ffff117224 */ /* 0x000fce00078e00ff */
.L_x_72:
[C---:B------:R-:W-:Y:S01]  /*0390*/  IMAD.WIDE R14, R16.reuse, 0x4, R12 ;  /* 0x00000004100e7825 */ /* 0x040fe200078e020c */
[----:B------:R-:W-:-:S04]  /*03a0*/  ISETP.NE.AND P1, PT, R16, R8, PT ;  /* 0x000000081000720c */ /* 0x000fc80003f25270 */
[----:B------:R-:W2:Y:S01]  /*03b0*/  LDG.E R16, desc[UR6][R14.64] ;  /* 0x000000060e107981 */ /* 0x000ea2000c1e1900 */
[----:B------:R-:W-:Y:S02]  /*03c0*/  SEL R17, R17, 0x1, P1 ;  /* 0x0000000111117807 */ /* 0x000fe40000800000 */
[----:B--2---:R-:W-:-:S13]  /*03d0*/  ISETP.NE.AND P2, PT, R16, -0x1, PT ;  /* 0xffffffff1000780c */ /* 0x004fda0003f45270 */
[----:B------:R-:W-:Y:S05]  /*03e0*/  @P2 BRA `(.L_x_72) ;  /* 0xfffffffc00e82947 */ /* 0x000fea000383ffff */
[----:B------:R-:W-:Y:S05]  /*03f0*/  BSYNC.RECONVERGENT B2 ;  /* 0x0000000000027941 */ /* 0x000fea0003800200 */
.L_x_71:
[----:B------:R-:W-:-:S13]  /*0400*/  ISETP.NE.AND P1, PT, R17, RZ, PT ;  /* 0x000000ff1100720c */ /* 0x000fda0003f25270 */
[----:B------:R-:W-:Y:S05]  /*0410*/  @P1 BREAK.RELIABLE B1 ;  /* 0x0000000000011942 */ /* 0x000fea0003800100 */
[----:B------:R-:W-:Y:S05]  /*0420*/  @P1 BRA `(.L_x_68) ;  /* 0x0000000000541947 */ /* 0x000fea0003800000 */
.L_x_70:
[----:B------:R-:W-:Y:S05]  /*0430*/  BSYNC.RELIABLE B1 ;  /* 0x0000000000017941 */ /* 0x000fea0003800100 */
.L_x_69:
        /* <DEDUP_REMOVED lines=20> */
.L_x_68:
[----:B------:R-:W-:Y:S05]  /*0580*/  BSYNC.RECONVERGENT B0 ;  /* 0x0000000000007941 */ /* 0x000fea0003800200 */
.L_x_67:
[----:B------:R-:W-:Y:S05]  /*0590*/  @P0 BRA `(.L_x_73) ;  /* 0xfffffffc002c0947 */ /* 0x000fea000383ffff */
[----:B------:R-:W-:Y:S05]  /*05a0*/  EXIT ;  /* 0x000000000000794d */ /* 0x000fea0003800000 */
.L_x_74:
        /* <DEDUP_REMOVED lines=13> */
.L_x_120:


//--------------------- .text._Z8checkMINPiS_iii  --------------------------
	.section	.text._Z8checkMINPiS_iii,"ax",@progbits
	.align	128
        .global         _Z8checkMINPiS_iii
        .type           _Z8checkMINPiS_iii,@function
        .size           _Z8checkMINPiS_iii,(.L_x_121 - _Z8checkMINPiS_iii)
        .other          _Z8checkMINPiS_iii,@"STO_CUDA_ENTRY STV_DEFAULT"
_Z8checkMINPiS_iii:
.text._Z8checkMINPiS_iii:
[----:B------:R-:W-:Y:S01]  /*0000*/  LDC R1, c[0x0][0x37c] ;  /* 0x0000df00ff017b82 */ /* 0x000fe20000000800 */
[----:B------:R-:W0:Y:S07]  /*0010*/  S2R R2, SR_TID.X ;  /* 0x0000000000027919 */ /* 0x000e2e0000002100 */
[----:B------:R-:W0:Y:S08]  /*0020*/  S2UR UR4, SR_CTAID.X ;  /* 0x00000000000479c3 */ /* 0x000e300000002500 */
[----:B------:R-:W0:Y:S08]  /*0030*/  LDC R5, c[0x0][0x360] ;  /* 0x0000d800ff057b82 */ /* 0x000e300000000800 */
[----:B------:R-:W1:Y:S01]  /*0040*/  LDC R0, c[0x0][0x398] ;  /* 0x0000e600ff007b82 */ /* 0x000e620000000800 */
[----:B0-----:R-:W-:-:S05]  /*0050*/  IMAD R5, R5, UR4, R2 ;  /* 0x0000000405057c24 */ /* 0x001fca000f8e0202 */
[----:B-1----:R-:W-:-:S13]  /*0060*/  ISETP.GE.AND P0, PT, R5, R0, PT ;  /* 0x000000000500720c */ /* 0x002fda0003f06270 */
[----:B------:R-:W-:Y:S05]  /*0070*/  @P0 EXIT ;  /* 0x000000000000094d */ /* 0x000fea0003800000 */
[----:B------:R-:W0:Y:S01]  /*0080*/  LDC.64 R2, c[0x0][0x380] ;  /* 0x0000e000ff027b82 */ /* 0x000e220000000a00 */
[----:B------:R-:W1:Y:S01]  /*0090*/  LDCU.64 UR4, c[0x0][0x358] ;  /* 0x00006b00ff0477ac */ /* 0x000e620008000a00 */
[----:B0-----:R-:W-:-:S06]  /*00a0*/  IMAD.WIDE R2, R5, 0x4, R2 ;  /* 0x0000000405027825 */ /* 0x001fcc00078e0202 */
[----:B-1----:R-:W2:Y:S02]  /*00b0*/  LDG.E R2, desc[UR4][R2.64] ;  /* 0x0000000402027981 */ /* 0x002ea4000c1e1900 */
[----:B--2---:R-:W-:-:S13]  /*00c0*/  ISETP.GE.AND P0, PT, R2, 0x1, PT ;  /* 0x000000010200780c */ /* 0x004fda0003f06270 */
[----:B------:R-:W-:Y:S05]  /*00d0*/  @!P0 EXIT ;  /* 0x000000000000894d */ /* 0x000fea0003800000 */
[----:B------:R-:W-:Y:S01]  /*00e0*/  IABS R9, R0 ;  /* 0x0000000000097213 */ /* 0x000fe20000000000 */
[----:B------:R-:W0:Y:S03]  /*00f0*/  LDC R7, c[0x0][0x394] ;  /* 0x0000e500ff077b82 */ /* 0x000e260000000800 */
[----:B------:R-:W1:Y:S08]  /*0100*/  I2F.RP R4, R9 ;  /* 0x0000000900047306 */ /* 0x000e700000209400 */
[----:B-1----:R-:W1:Y:S01]  /*0110*/  MUFU.RCP R4, R4 ;  /* 0x0000000400047308 */ /* 0x002e620000001000 */
[----:B0-----:R-:W-:Y:S01]  /*0120*/  IADD3 R7, PT, PT, R0, -0x1, R7 ;  /* 0xffffffff00077810 */ /* 0x001fe20007ffe007 */
[----:B-1----:R-:W-:-:S06]  /*0130*/  VIADD R2, R4, 0xffffffe ;  /* 0x0ffffffe04027836 */ /* 0x002fcc0000000000 */
[----:B------:R0:W1:Y:S02]  /*0140*/  F2I.FTZ.U32.TRUNC.NTZ R3, R2 ;  /* 0x0000000200037305 */ /* 0x000064000021f000 */
[----:B0-----:R-:W-:Y:S02]  /*0150*/  HFMA2 R2, -RZ, RZ, 0, 0 ;  /* 0x00000000ff027431 */ /* 0x001fe400000001ff */
[----:B-1----:R-:W-:-:S04]  /*0160*/  IMAD.MOV R6, RZ, RZ, -R3 ;  /* 0x000000ffff067224 */ /* 0x002fc800078e0a03 */
[----:B------:R-:W-:Y:S01]  /*0170*/  IMAD R11, R6, R9, RZ ;  /* 0x00000009060b7224 */ /* 0x000fe200078e02ff */
[----:B------:R-:W-:Y:S02]  /*0180*/  IABS R6, R7 ;  /* 0x0000000700067213 */ /* 0x000fe40000000000 */
[----:B------:R-:W-:Y:S01]  /*0190*/  LOP3.LUT R7, R7, R0, RZ, 0x3c, !PT ;  /* 0x0000000007077212 */ /* 0x000fe200078e3cff */
[----:B------:R-:W-:-:S03]  /*01a0*/  IMAD.HI.U32 R3, R3, R11, R2 ;  /* 0x0000000b03037227 */ /* 0x000fc600078e0002 */
[----:B------:R-:W-:-:S03]  /*01b0*/  ISETP.GE.AND P1, PT, R7, RZ, PT ;  /* 0x000000ff0700720c */ /* 0x000fc60003f26270 */
[----:B------:R-:W-:-:S04]  /*01c0*/  IMAD.HI.U32 R4, R3, R6, RZ ;  /* 0x0000000603047227 */ /* 0x000fc800078e00ff */
[----:B------:R-:W-:-:S04]  /*01d0*/  IMAD.MOV R3, RZ, RZ, -R4 ;  /* 0x000000ffff037224 */ /* 0x000fc800078e0a04 */
[C---:B------:R-:W-:Y:S02]  /*01e0*/  IMAD R2, R9.reuse, R3, R6 ;  /* 0x0000000309027224 */ /* 0x040fe400078e0206 */
[----:B------:R-:W0:Y:S03]  /*01f0*/  LDC.64 R6, c[0x4][RZ] ;  /* 0x01000000ff067b82 */ /* 0x000e260000000a00 */
[----:B------:R-:W-:-:S13]  /*0200*/  ISETP.GT.U32.AND P2, PT, R9, R2, PT ;  /* 0x000000020900720c */ /* 0x000fda0003f44070 */
[-C--:B------:R-:W-:Y:S01]  /*0210*/  @!P2 IADD3 R2, PT, PT, R2, -R9.reuse, RZ ;  /* 0x800000090202a210 */ /* 0x080fe20007ffe0ff */
[----:B------:R-:W-:Y:S01]  /*0220*/  @!P2 VIADD R4, R4, 0x1 ;  /* 0x000000010404a836 */ /* 0x000fe20000000000 */
[----:B------:R-:W-:Y:S02]  /*0230*/  ISETP.NE.AND P2, PT, R0, RZ, PT ;  /* 0x000000ff0000720c */ /* 0x000fe40003f45270 */
[----:B------:R-:W-:Y:S02]  /*0240*/  ISETP.GE.U32.AND P0, PT, R2, R9, PT ;  /* 0x000000090200720c */ /* 0x000fe40003f06070 */
[----:B------:R-:W1:Y:S08]  /*0250*/  LDC.64 R2, c[0x4][0x8] ;  /* 0x01000200ff027b82 */ /* 0x000e700000000a00 */
[----:B------:R-:W2:Y:S03]  /*0260*/  LDC R9, c[0x0][0x390] ;  /* 0x0000e400ff097b82 */ /* 0x000ea60000000800 */
[----:B------:R-:W-:-:S05]  /*0270*/  @P0 IADD3 R4, PT, PT, R4, 0x1, RZ ;  /* 0x0000000104040810 */ /* 0x000fca0007ffe0ff */
[----:B------:R-:W-:Y:S01]  /*0280*/  @!P1 IMAD.MOV R4, RZ, RZ, -R4 ;  /* 0x000000ffff049224 */ /* 0x000fe200078e0a04 */
[----:B------:R-:W-:-:S05]  /*0290*/  @!P2 LOP3.LUT R4, RZ, R0, RZ, 0x33, !PT ;  /* 0x00000000ff04a212 */ /* 0x000fca00078e33ff */
[----:B------:R-:W-:-:S04]  /*02a0*/  IMAD R5, R5, R4, RZ ;  /* 0x0000000405057224 */ /* 0x000fc800078e02ff */
[----:B-1----:R-:W-:-:S06]  /*02b0*/  IMAD.WIDE R2, R5, 0x4, R2 ;  /* 0x0000000405027825 */ /* 0x002fcc00078e0202 */
[----:B------:R-:W0:Y:S02]  /*02c0*/  LDG.E.STRONG.SYS R3, desc[UR4][R2.64] ;  /* 0x0000000402037981 */ /* 0x000e24000c1f5900 */
[----:B0-----:R-:W-:-:S04]  /*02d0*/  IMAD.WIDE R4, R3, 0x4, R6 ;  /* 0x0000000403047825 */ /* 0x001fc800078e0206 */
[----:B--2---:R-:W-:Y:S02]  /*02e0*/  IMAD.WIDE R6, R9, 0x4, R6 ;  /* 0x0000000409067825 */ /* 0x004fe400078e0206 */
[----:B------:R-:W2:Y:S04]  /*02f0*/  LDG.E.STRONG.SYS R4, desc[UR4][R4.64] ;  /* 0x0000000404047981 */ /* 0x000ea8000c1f5900 */
[----:B------:R-:W2:Y:S02]  /*0300*/  LDG.E.STRONG.SYS R7, desc[UR4][R6.64] ;  /* 0x0000000406077981 */ /* 0x000ea4000c1f5900 */
[----:B--2---:R-:W-:-:S13]  /*0310*/  ISETP.GE.AND P0, PT, R4, R7, PT ;  /* 0x000000070400720c */ /* 0x004fda0003f06270 */
[----:B------:R-:W-:Y:S05]  /*0320*/  @P0 EXIT ;  /* 0x000000000000094d */ /* 0x000fea0003800000 */
[----:B------:R-:W0:Y:S02]  /*0330*/  LDC.64 R2, c[0x0][0x388] ;  /* 0x0000e200ff027b82 */ /* 0x000e240000000a00 */
[----:B0-----:R-:W-:Y:S01]  /*0340*/  ATOMG.E.EXCH.STRONG.GPU PT, RZ, desc[UR4][R2.64], RZ ;  /* 0x800000ff02ff79a8 */ /* 0x001fe2000c1ef104 */
[----:B------:R-:W-:Y:S05]  /*0350*/  EXIT ;  /* 0x000000000000794d */ /* 0x000fea0003800000 */
.L_x_75:
        /* <DEDUP_REMOVED lines=10> */
.L_x_121:


//--------------------- .text._Z8insertPQPiS_S_iiS_ --------------------------
	.section	.text._Z8insertPQPiS_S_iiS_,"ax",@progbits
	.align	128
        .global         _Z8insertPQPiS_S_iiS_
        .type           _Z8insertPQPiS_S_iiS_,@function
        .size           _Z8insertPQPiS_S_iiS_,(.L_x_122 - _Z8insertPQPiS_S_iiS_)
        .other          _Z8insertPQPiS_S_iiS_,@"STO_CUDA_ENTRY STV_DEFAULT"
_Z8insertPQPiS_S_iiS_:
.text._Z8insertPQPiS_S_iiS_:
        /* <DEDUP_REMOVED lines=9> */
[----:B------:R-:W0:Y:S01]  /*0090*/  LDCU.64 UR4, c[0x0][0x358] ;  /* 0x00006b00ff0477ac */ /* 0x000e220008000a00 */
[----:B------:R-:W-:-:S06]  /*00a0*/  IABS R11, R9 ;  /* 0x00000009000b7213 */ /* 0x000fcc0000000000 */
[----:B------:R-:W1:Y:S01]  /*00b0*/  LDC R6, c[0x0][0x39c] ;  /* 0x0000e700ff067b82 */ /* 0x000e620000000800 */
[----:B0-----:R0:W2:Y:S01]  /*00c0*/  LDG.E R3, desc[UR4][R2.64] ;  /* 0x0000000402037981 */ /* 0x0010a2000c1e1900 */
[----:B------:R-:W3:Y:S01]  /*00d0*/  I2F.RP R7, R11 ;  /* 0x0000000b00077306 */ /* 0x000ee20000209400 */
[----:B-1----:R-:W-:-:S04]  /*00e0*/  IADD3 R6, PT, PT, R9, -0x1, R6 ;  /* 0xffffffff09067810 */ /* 0x002fc80007ffe006 */
[----:B0-----:R-:W-:Y:S02]  /*00f0*/  IABS R2, R6 ;  /* 0x0000000600027213 */ /* 0x001fe40000000000 */
[----:B------:R-:W-:Y:S01]  /*0100*/  LOP3.LUT R6, R6, R9, RZ, 0x3c, !PT ;  /* 0x0000000906067212 */ /* 0x000fe200078e3cff */
[----:B---3--:R-:W0:Y:S02]  /*0110*/  MUFU.RCP R7, R7 ;  /* 0x0000000700077308 */ /* 0x008e240000001000 */
[----:B0-----:R-:W-:-:S06]  /*0120*/  VIADD R4, R7, 0xffffffe ;  /* 0x0ffffffe07047836 */ /* 0x001fcc0000000000 */
[----:B------:R0:W1:Y:S02]  /*0130*/  F2I.FTZ.U32.TRUNC.NTZ R5, R4 ;  /* 0x0000000400057305 */ /* 0x000064000021f000 */
[----:B0-----:R-:W-:Y:S01]  /*0140*/  IMAD.MOV.U32 R4, RZ, RZ, RZ ;  /* 0x000000ffff047224 */ /* 0x001fe200078e00ff */
[----:B-1----:R-:W-:-:S05]  /*0150*/  IADD3 R8, PT, PT, RZ, -R5, RZ ;  /* 0x80000005ff087210 */ /* 0x002fca0007ffe0ff */
[----:B------:R-:W-:-:S04]  /*0160*/  IMAD R13, R8, R11, RZ ;  /* 0x0000000b080d7224 */ /* 0x000fc800078e02ff */
[----:B------:R-:W-:-:S06]  /*0170*/  IMAD.HI.U32 R5, R5, R13, R4 ;  /* 0x0000000d05057227 */ /* 0x000fcc00078e0004 */
[----:B------:R-:W-:-:S05]  /*0180*/  IMAD.HI.U32 R5, R5, R2, RZ ;  /* 0x0000000205057227 */ /* 0x000fca00078e00ff */
[----:B------:R-:W-:-:S05]  /*0190*/  IADD3 R7, PT, PT, -R5, RZ, RZ ;  /* 0x000000ff05077210 */ /* 0x000fca0007ffe1ff */
[----:B------:R-:W-:-:S05]  /*01a0*/  IMAD R2, R11, R7, R2 ;  /* 0x000000070b027224 */ /* 0x000fca00078e0202 */
[----:B------:R-:W-:-:S13]  /*01b0*/  ISETP.GT.U32.AND P2, PT, R11, R2, PT ;  /* 0x000000020b00720c */ /* 0x000fda0003f44070 */
[----:B------:R-:W-:-:S05]  /*01c0*/  @!P2 IMAD.IADD R2, R2, 0x1, -R11 ;  /* 0x000000010202a824 */ /* 0x000fca00078e0a0b */
[----:B------:R-:W-:Y:S02]  /*01d0*/  ISETP.GE.U32.AND P1, PT, R2, R11, PT ;  /* 0x0000000b0200720c */ /* 0x000fe40003f26070 */
[----:B--2---:R-:W-:-:S13]  /*01e0*/  ISETP.GE.AND P0, PT, R0, R3, PT ;  /* 0x000000030000720c */ /* 0x004fda0003f06270 */
[----:B------:R-:W-:Y:S05]  /*01f0*/  @P0 EXIT ;  /* 0x000000000000094d */ /* 0x000fea0003800000 */
[----:B------:R-:W0:Y:S01]  /*0200*/  LDC.64 R2, c[0x0][0x380] ;  /* 0x0000e000ff027b82 */ /* 0x000e220000000a00 */
[----:B------:R-:W-:Y:S01]  /*0210*/  ISETP.GE.AND P0, PT, R6, RZ, PT ;  /* 0x000000ff0600720c */ /* 0x000fe20003f06270 */
[----:B------:R-:W-:Y:S01]  /*0220*/  IMAD.MOV.U32 R4, RZ, RZ, R0 ;  /* 0x000000ffff047224 */ /* 0x000fe200078e0000 */
[----:B------:R-:W-:Y:S02]  /*0230*/  @!P2 IADD3 R5, PT, PT, R5, 0x1, RZ ;  /* 0x000000010505a810 */ /* 0x000fe40007ffe0ff */
[----:B------:R-:W-:-:S03]  /*0240*/  ISETP.NE.AND P2, PT, R9, RZ, PT ;  /* 0x000000ff0900720c */ /* 0x000fc60003f45270 */
[----:B------:R-:W-:-:S06]  /*0250*/  @P1 VIADD R5, R5, 0x1 ;  /* 0x0000000105051836 */ /* 0x000fcc0000000000 */
[----:B------:R-:W-:-:S04]  /*0260*/  @!P0 IADD3 R5, PT, PT, -R5, RZ, RZ ;  /* 0x000000ff05058210 */ /* 0x000fc80007ffe1ff */
[----:B------:R-:W-:-:S05]  /*0270*/  @!P2 LOP3.LUT R5, RZ, R9, RZ, 0x33, !PT ;  /* 0x00000009ff05a212 */ /* 0x000fca00078e33ff */
[C---:B------:R-:W-:Y:S02]  /*0280*/  IMAD R5, R0.reuse, R5, RZ ;  /* 0x0000000500057224 */ /* 0x040fe400078e02ff */
[----:B0-----:R-:W-:-:S07]  /*0290*/  IMAD.WIDE R2, R0, 0x4, R2 ;  /* 0x0000000400027825 */ /* 0x001fce00078e0202 */
.L_x_79:
[----:B------:R-:W0:Y:S08]  /*02a0*/  LDC.64 R8, c[0x0][0x388] ;  /* 0x0000e200ff087b82 */ /* 0x000e300000000a00 */
[----:B------:R-:W1:Y:S01]  /*02b0*/  LDC.64 R6, c[0x0][0x3a0] ;  /* 0x0000e800ff067b82 */ /* 0x000e620000000a00 */
[----:B0-----:R-:W-:-:S05]  /*02c0*/  IMAD.WIDE R8, R4, 0x4, R8 ;  /* 0x0000000404087825 */ /* 0x001fca00078e0208 */
[----:B---3--:R-:W1:Y:S02]  /*02d0*/  LDG.E R15, desc[UR4][R8.64] ;  /* 0x00000004080f7981 */ /* 0x008e64000c1e1900 */
[----:B-1----:R-:W-:-:S06]  /*02e0*/  IMAD.WIDE R10, R15, 0x4, R6 ;  /* 0x000000040f0a7825 */ /* 0x002fcc00078e0206 */
[----:B------:R-:W2:Y:S01]  /*02f0*/  LDG.E R10, desc[UR4][R10.64] ;  /* 0x000000040a0a7981 */ /* 0x000ea2000c1e1900 */
[----:B------:R-:W-:Y:S01]  /*0300*/  BSSY B0, `(.L_x_76) ;  /* 0x000002a000007945 */ /* 0x000fe20003800000 */
[----:B--2---:R-:W-:-:S13]  /*0310*/  ISETP.NE.AND P0, PT, R10, -0x1, PT ;  /* 0xffffffff0a00780c */ /* 0x004fda0003f05270 */
[----:B------:R-:W-:Y:S05]  /*0320*/  @P0 BRA `(.L_x_77) ;  /* 0x00000000009c0947 */ /* 0x000fea0003800000 */
[----:B------:R-:W2:Y:S01]  /*0330*/  LDG.E R12, desc[UR4][R2.64] ;  /* 0x00000004020c7981 */ /* 0x000ea2000c1e1900 */
[----:B------:R-:W0:Y:S01]  /*0340*/  LDC.64 R10, c[0x4][0x8] ;  /* 0x01000200ff0a7b82 */ /* 0x000e220000000a00 */
[----:B--2---:R-:W-:-:S05]  /*0350*/  IADD3 R13, PT, PT, R5, R12, RZ ;  /* 0x0000000c050d7210 */ /* 0x004fca0007ffe0ff */
[----:B0-----:R-:W-:-:S05]  /*0360*/  IMAD.WIDE R10, R13, 0x4, R10 ;  /* 0x000000040d0a7825 */ /* 0x001fca00078e020a */
[----:B------:R0:W-:Y:S04]  /*0370*/  STG.E.STRONG.SYS desc[UR4][R10.64], R15 ;  /* 0x0000000f0a007986 */ /* 0x0001e8000c115904 */
[----:B------:R-:W2:Y:S02]  /*0380*/  LDG.E R12, desc[UR4][R2.64] ;  /* 0x00000004020c7981 */ /* 0x000ea4000c1e1900 */
[----:B--2---:R-:W-:-:S05]  /*0390*/  VIADD R13, R12, 0x1 ;  /* 0x000000010c0d7836 */ /* 0x004fca0000000000 */
[----:B------:R0:W-:Y:S04]  /*03a0*/  STG.E desc[UR4][R2.64], R13 ;  /* 0x0000000d02007986 */ /* 0x0001e8000c101904 */
[----:B------:R-:W2:Y:S02]  /*03b0*/  LDG.E R9, desc[UR4][R8.64] ;  /* 0x0000000408097981 */ /* 0x000ea4000c1e1900 */
[----:B--2---:R-:W-:-:S05]  /*03c0*/  IMAD.WIDE R6, R9, 0x4, R6 ;  /* 0x0000000409067825 */ /* 0x004fca00078e0206 */
[----:B------:R0:W-:Y:S04]  /*03d0*/  STG.E desc[UR4][R6.64], R0 ;  /* 0x0000000006007986 */ /* 0x0001e8000c101904 */
[----:B------:R-:W2:Y:S02]  /*03e0*/  LDG.E R12, desc[UR4][R2.64] ;  /* 0x00000004020c7981 */ /* 0x000ea4000c1e1900 */
[----:B--2---:R-:W-:-:S13]  /*03f0*/  ISETP.GE.AND P0, PT, R12, 0x2, PT ;  /* 0x000000020c00780c */ /* 0x004fda0003f06270 */
[----:B0-----:R-:W-:Y:S05]  /*0400*/  @!P0 BRA `(.L_x_77) ;  /* 0x0000000000648947 */ /* 0x001fea0003800000 */
[----:B------:R-:W0:Y:S01]  /*0410*/  LDC.64 R6, c[0x4][0x8] ;  /* 0x01000200ff067b82 */ /* 0x000e220000000a00 */
[----:B------:R-:W-:-:S07]  /*0420*/  IADD3 R14, PT, PT, R12, -0x1, RZ ;  /* 0xffffffff0c0e7810 */ /* 0x000fce0007ffe0ff */
[----:B------:R-:W1:Y:S02]  /*0430*/  LDC.64 R8, c[0x4][RZ] ;  /* 0x01000000ff087b82 */ /* 0x000e640000000a00 */
.L_x_78:
[----:B------:R-:W-:-:S05]  /*0440*/  VIADD R19, R14, 0xffffffff ;  /* 0xffffffff0e137836 */ /* 0x000fca0000000000 */
[----:B------:R-:W-:-:S04]  /*0450*/  SHF.R.U32.HI R18, RZ, 0x1, R19 ;  /* 0x00000001ff127819 */ /* 0x000fc80000011613 */
[----:B---3--:R-:W-:-:S05]  /*0460*/  IADD3 R11, PT, PT, R5, R18, RZ ;  /* 0x00000012050b7210 */ /* 0x008fca0007ffe0ff */
[----:B0-----:R-:W-:-:S05]  /*0470*/  IMAD.WIDE R10, R11, 0x4, R6 ;  /* 0x000000040b0a7825 */ /* 0x001fca00078e0206 */
[----:B------:R-:W1:Y:S01]  /*0480*/  LDG.E.STRONG.SYS R15, desc[UR4][R10.64] ;  /* 0x000000040a0f7981 */ /* 0x000e62000c1f5900 */
[----:B------:R-:W-:-:S04]  /*0490*/  IMAD.IADD R13, R5, 0x1, R14 ;  /* 0x00000001050d7824 */ /* 0x000fc800078e020e */
[----:B------:R-:W-:-:S04]  /*04a0*/  IMAD.WIDE R12, R13, 0x4, R6 ;  /* 0x000000040d0c7825 */ /* 0x000fc800078e0206 */
[----:B-1----:R-:W-:-:S06]  /*04b0*/  IMAD.WIDE R14, R15, 0x4, R8 ;  /* 0x000000040f0e7825 */ /* 0x002fcc00078e0208 */
[----:B------:R-:W2:Y:S04]  /*04c0*/  LDG.E.STRONG.SYS R14, desc[UR4][R14.64] ;  /* 0x000000040e0e7981 */ /* 0x000ea8000c1f5900 */
[----:B------:R-:W3:Y:S02]  /*04d0*/  LDG.E.STRONG.SYS R17, desc[UR4][R12.64] ;  /* 0x000000040c117981 */ /* 0x000ee4000c1f5900 */
[----:B---3--:R-:W-:-:S06]  /*04e0*/  IMAD.WIDE R16, R17, 0x4, R8 ;  /* 0x0000000411107825 */ /* 0x008fcc00078e0208 */
[----:B------:R-:W2:Y:S01]  /*04f0*/  LDG.E.STRONG.SYS R17, desc[UR4][R16.64] ;  /* 0x0000000410117981 */ /* 0x000ea2000c1f5900 */
[----:B------:R-:W-:Y:S05]  /*0500*/  YIELD ;  /* 0x0000000000007946 */ /* 0x000fea0003800000 */
[----:B--2---:R-:W-:-:S13]  /*0510*/  ISETP.GT.AND P0, PT, R14, R17, PT ;  /* 0x000000110e00720c */ /* 0x004fda0003f04270 */
[----:B------:R-:W-:Y:S05]  /*0520*/  @!P0 BRA `(.L_x_77) ;  /* 0x00000000001c8947 */ /* 0x000fea0003800000 */
[----:B------:R-:W2:Y:S04]  /*0530*/  LDG.E.STRONG.SYS R15, desc[UR4][R12.64] ;  /* 0x000000040c0f7981 */ /* 0x000ea8000c1f5900 */
[----:B------:R-:W3:Y:S01]  /*0540*/  LDG.E.STRONG.SYS R17, desc[UR4][R10.64] ;  /* 0x000000040a117981 */ /* 0x000ee2000c1f5900 */
[----:B------:R-:W-:Y:S02]  /*0550*/  ISETP.GT.U32.AND P0, PT, R19, 0x1, PT ;  /* 0x000000011300780c */ /* 0x000fe40003f04070 */
[----:B------:R-:W-:Y:S01]  /*0560*/  MOV R14, R18 ;  /* 0x00000012000e7202 */ /* 0x000fe20000000f00 */
[----:B---3--:R3:W-:Y:S04]  /*0570*/  STG.E.STRONG.SYS desc[UR4][R12.64], R17 ;  /* 0x000000110c007986 */ /* 0x0087e8000c115904 */
[----:B--2---:R3:W-:Y:S06]  /*0580*/  STG.E.STRONG.SYS desc[UR4][R10.64], R15 ;  /* 0x0000000f0a007986 */ /* 0x0047ec000c115904 */
[----:B------:R-:W-:Y:S05]  /*0590*/  @P0 BRA `(.L_x_78) ;  /* 0xfffffffc00a80947 */ /* 0x000fea000383ffff */
.L_x_77:
[----:B------:R-:W-:Y:S05]  /*05a0*/  BSYNC B0 ;  /* 0x0000000000007941 */ /* 0x000fea0003800000 */
.L_x_76:
[----:B------:R-:W0:Y:S01]  /*05b0*/  LDC.64 R6, c[0x0][0x390] ;  /* 0x0000e400ff067b82 */ /* 0x000e220000000a00 */
[----:B------:R-:W1:Y:S01]  /*05c0*/  LDCU UR6, c[0x0][0x398] ;  /* 0x00007300ff0677ac */ /* 0x000e620008000800 */
[----:B0-----:R-:W2:Y:S01]  /*05d0*/  LDG.E R7, desc[UR4][R6.64] ;  /* 0x0000000406077981 */ /* 0x001ea2000c1e1900 */
[----:B-1----:R-:W-:-:S05]  /*05e0*/  VIADD R4, R4, UR6 ;  /* 0x0000000604047c36 */ /* 0x002fca0008000000 */
[----:B--2---:R-:W-:-:S13]  /*05f0*/  ISETP.GE.AND P0, PT, R4, R7, PT ;  /* 0x000000070400720c */ /* 0x004fda0003f06270 */
[----:B------:R-:W-:Y:S05]  /*0600*/  @!P0 BRA `(.L_x_79) ;  /* 0xfffffffc00248947 */ /* 0x000fea000383ffff */
[----:B------:R-:W-:Y:S05]  /*0610*/  EXIT ;  /* 0x000000000000794d */ /* 0x000fea0003800000 */
.L_x_80:
        /* <DEDUP_REMOVED lines=14> */
.L_x_122:


//--------------------- .text._Z5setNVPiS_S_i     --------------------------
	.section	.text._Z5setNVPiS_S_i,"ax",@progbits
	.align	128
        .global         _Z5setNVPiS_S_i
        .type           _Z5setNVPiS_S_i,@function
        .size           _Z5setNVPiS_S_i,(.L_x_123 - _Z5setNVPiS_S_i)
        .other          _Z5setNVPiS_S_i,@"STO_CUDA_ENTRY STV_DEFAULT"
_Z5setNVPiS_S_i:
.text._Z5setNVPiS_S_i:
        /* <DEDUP_REMOVED lines=10> */
[----:B0-----:R-:W-:-:S06]  /*00a0*/  IMAD.WIDE R2, R7, 0x4, R2 ;  /* 0x0000000407027825 */ /* 0x001fcc00078e0202 */
[----:B-1----:R-:W2:Y:S02]  /*00b0*/  LDG.E R2, desc[UR4][R2.64] ;  /* 0x0000000402027981 */ /* 0x002ea4000c1e1900 */
[----:B--2---:R-:W-:-:S13]  /*00c0*/  ISETP.NE.AND P0, PT, R2, 0x1, PT ;  /* 0x000000010200780c */ /* 0x004fda0003f05270 */
[----:B------:R-:W-:Y:S05]  /*00d0*/  @P0 EXIT ;  /* 0x000000000000094d */ /* 0x000fea0003800000 */
[----:B------:R-:W0:Y:S01]  /*00e0*/  S2R R5, SR_LANEID ;  /* 0x0000000000057919 */ /* 0x000e220000000000 */
[----:B------:R-:W-:Y:S01]  /*00f0*/  VOTEU.ANY UR6, UPT, PT ;  /* 0x0000000000067886 */ /* 0x000fe200038e0100 */
[----:B------:R-:W1:Y:S01]  /*0100*/  LDC.64 R2, c[0x0][0x390] ;  /* 0x0000e400ff027b82 */ /* 0x000e620000000a00 */
[----:B------:R-:W0:Y:S08]  /*0110*/  FLO.U32 R0, UR6 ;  /* 0x0000000600007d00 */ /* 0x000e3000080e0000 */
[----:B------:R-:W1:Y:S01]  /*0120*/  POPC R11, UR6 ;  /* 0x00000006000b7d09 */ /* 0x000e620008000000 */
[----:B0-----:R-:W-:Y:S01]  /*0130*/  ISETP.EQ.U32.AND P0, PT, R0, R5, PT ;  /* 0x000000050000720c */ /* 0x001fe20003f02070 */
[----:B------:R-:W0:Y:S01]  /*0140*/  S2R R6, SR_LTMASK ;  /* 0x0000000000067919 */ /* 0x000e220000003900 */
[----:B------:R-:W2:Y:S11]  /*0150*/  LDC.64 R4, c[0x0][0x388] ;  /* 0x0000e200ff047b82 */ /* 0x000eb60000000a00 */
[----:B-1----:R-:W3:Y:S01]  /*0160*/  @P0 ATOMG.E.ADD.STRONG.GPU PT, R3, desc[UR4][R2.64], R11 ;  /* 0x8000000b020309a8 */ /* 0x002ee200081ef104 */
[----:B0-----:R-:W-:-:S06]  /*0170*/  LOP3.LUT R6, R6, UR6, RZ, 0xc0, !PT ;  /* 0x0000000606067c12 */ /* 0x001fcc000f8ec0ff */
[----:B------:R-:W0:Y:S01]  /*0180*/  POPC R6, R6 ;  /* 0x0000000600067309 */ /* 0x000e220000000000 */
[----:B---3--:R-:W0:Y:S02]  /*0190*/  SHFL.IDX PT, R9, R3, R0, 0x1f ;  /* 0x00001f0003097589 */ /* 0x008e2400000e0000 */
[----:B0-----:R-:W-:-:S05]  /*01a0*/  IADD3 R9, PT, PT, R9, R6, RZ ;  /* 0x0000000609097210 */ /* 0x001fca0007ffe0ff */
[----:B--2---:R-:W-:-:S05]  /*01b0*/  IMAD.WIDE R4, R9, 0x4, R4 ;  /* 0x0000000409047825 */ /* 0x004fca00078e0204 */
[----:B------:R-:W-:Y:S01]  /*01c0*/  STG.E desc[UR4][R4.64], R7 ;  /* 0x0000000704007986 */ /* 0x000fe2000c101904 */
[----:B------:R-:W-:Y:S05]  /*01d0*/  EXIT ;  /* 0x000000000000794d */ /* 0x000fea0003800000 */
.L_x_81:
        /* <DEDUP_REMOVED lines=10> */
.L_x_123:


//--------------------- .text._Z10keepHeapPQPiii  --------------------------
	.section	.text._Z10keepHeapPQPiii,"ax",@progbits
	.align	128
        .global         _Z10keepHeapPQPiii
        .type           _Z10keepHeapPQPiii,@function
        .size           _Z10keepHeapPQPiii,(.L_x_124 - _Z10keepHeapPQPiii)
        .other          _Z10keepHeapPQPiii,@"STO_CUDA_ENTRY STV_DEFAULT"
_Z10keepHeapPQPiii:
.text._Z10keepHeapPQPiii:
        /* <DEDUP_REMOVED lines=10> */
[----:B0-----:R-:W-:-:S05]  /*00a0*/  IMAD.WIDE R2, R5, 0x4, R2 ;  /* 0x0000000405027825 */ /* 0x001fca00078e0202 */
        /* <DEDUP_REMOVED lines=8> */
[----:B-1----:R-:W-:-:S03]  /*0130*/  VIADD R2, R4, 0xffffffe ;  /* 0x0ffffffe04027836 */ /* 0x002fc60000000000 */
[----:B------:R-:W-:Y:S02]  /*0140*/  IABS R4, R0 ;  /* 0x0000000000047213 */ /* 0x000fe40000000000 */
[----:B------:R-:W-:Y:S01]  /*0150*/  LOP3.LUT R0, R0, R6, RZ, 0x3c, !PT ;  /* 0x0000000600007212 */ /* 0x000fe200078e3cff */
[----:B------:R0:W1:Y:S03]  /*0160*/  F2I.FTZ.U32.TRUNC.NTZ R3, R2 ;  /* 0x0000000200037305 */ /* 0x000066000021f000 */
[----:B------:R-:W-:Y:S01]  /*0170*/  ISETP.GE.AND P1, PT, R0, RZ, PT ;  /* 0x000000ff0000720c */ /* 0x000fe20003f26270 */
[----:B0-----:R-:W-:Y:S02]  /*0180*/  HFMA2 R2, -RZ, RZ, 0, 0 ;  /* 0x00000000ff027431 */ /* 0x001fe400000001ff */
[----:B-1----:R-:W-:-:S04]  /*0190*/  IMAD.MOV R8, RZ, RZ, -R3 ;  /* 0x000000ffff087224 */ /* 0x002fc800078e0a03 */
[----:B------:R-:W-:-:S04]  /*01a0*/  IMAD R9, R8, R11, RZ ;  /* 0x0000000b08097224 */ /* 0x000fc800078e02ff */
[----:B------:R-:W-:-:S06]  /*01b0*/  IMAD.HI.U32 R3, R3, R9, R2 ;  /* 0x0000000903037227 */ /* 0x000fcc00078e0002 */
[----:B------:R-:W-:-:S04]  /*01c0*/  IMAD.HI.U32 R3, R3, R4, RZ ;  /* 0x0000000403037227 */ /* 0x000fc800078e00ff */
[----:B------:R-:W-:-:S04]  /*01d0*/  IMAD.MOV R8, RZ, RZ, -R3 ;  /* 0x000000ffff087224 */ /* 0x000fc800078e0a03 */
[----:B------:R-:W-:-:S05]  /*01e0*/  IMAD R2, R11, R8, R4 ;  /* 0x000000080b027224 */ /* 0x000fca00078e0204 */
[----:B------:R-:W-:-:S13]  /*01f0*/  ISETP.GT.U32.AND P2, PT, R11, R2, PT ;  /* 0x000000020b00720c */ /* 0x000fda0003f44070 */
[----:B------:R-:W-:Y:S01]  /*0200*/  @!P2 IMAD.IADD R2, R2, 0x1, -R11 ;  /* 0x000000010202a824 */ /* 0x000fe200078e0a0b */
[----:B------:R-:W-:Y:S02]  /*0210*/  @!P2 IADD3 R3, PT, PT, R3, 0x1, RZ ;  /* 0x000000010303a810 */ /* 0x000fe40007ffe0ff */
[----:B------:R-:W-:Y:S02]  /*0220*/  ISETP.NE.AND P2, PT, R6, RZ, PT ;  /* 0x000000ff0600720c */ /* 0x000fe40003f45270 */
[----:B------:R-:W-:-:S13]  /*0230*/  ISETP.GE.U32.AND P0, PT, R2, R11, PT ;  /* 0x0000000b0200720c */ /* 0x000fda0003f06070 */
[----:B------:R-:W-:-:S05]  /*0240*/  @P0 VIADD R3, R3, 0x1 ;  /* 0x0000000103030836 */ /* 0x000fca0000000000 */
[----:B------:R-:W-:Y:S02]  /*0250*/  @!P1 IADD3 R3, PT, PT, -R3, RZ, RZ ;  /* 0x000000ff03039210 */ /* 0x000fe40007ffe1ff */
[----:B------:R-:W-:-:S05]  /*0260*/  @!P2 LOP3.LUT R3, RZ, R6, RZ, 0x33, !PT ;  /* 0x00000006ff03a212 */ /* 0x000fca00078e33ff */
[----:B------:R-:W-:-:S04]  /*0270*/  IMAD R0, R5, R3, RZ ;  /* 0x0000000305007224 */ /* 0x000fc800078e02ff */
[----:B------:R-:W-:Y:S01]  /*0280*/  IMAD.IADD R2, R7, 0x1, R0 ;  /* 0x0000000107027824 */ /* 0x000fe200078e0200 */
[----:B------:R-:W-:-:S07]  /*0290*/  MOV R3, R0 ;  /* 0x0000000000037202 */ /* 0x000fce0000000f00 */
.L_x_89:
[----:B------:R-:W-:Y:S01]  /*02a0*/  IMAD.SHL.U32 R5, R3, 0x2, RZ ;  /* 0x0000000203057824 */ /* 0x000fe200078e00ff */
[----:B------:R-:W-:Y:S04]  /*02b0*/  BSSY B0, `(.L_x_82) ;  /* 0x000005a000007945 */ /* 0x000fe80003800000 */
[----:B---3--:R-:W-:-:S04]  /*02c0*/  IADD3 R9, PT, PT, R5, 0x2, RZ ;  /* 0x0000000205097810 */ /* 0x008fc80007ffe0ff */
[----:B------:R-:W-:-:S13]  /*02d0*/  ISETP.GE.AND P0, PT, R9, R2, PT ;  /* 0x000000020900720c */ /* 0x000fda0003f06270 */
[----:B------:R-:W-:Y:S05]  /*02e0*/  @P0 BRA `(.L_x_83) ;  /* 0x0000000000bc0947 */ /* 0x000fea0003800000 */
[----:B------:R-:W0:Y:S08]  /*02f0*/  LDC.64 R10, c[0x4][0x8] ;  /* 0x01000200ff0a7b82 */ /* 0x000e300000000a00 */
[----:B------:R-:W1:Y:S01]  /*0300*/  LDC.64 R6, c[0x4][RZ] ;  /* 0x01000000ff067b82 */ /* 0x000e620000000a00 */
[----:B0-----:R-:W-:-:S05]  /*0310*/  IMAD.WIDE R10, R3, 0x4, R10 ;  /* 0x00000004030a7825 */ /* 0x001fca00078e020a */
[----:B------:R-:W1:Y:S01]  /*0320*/  LDG.E.STRONG.SYS R13, desc[UR4][R10.64] ;  /* 0x000000040a0d7981 */ /* 0x000e62000c1f5900 */
[----:B------:R-:W-:-:S04]  /*0330*/  IMAD.WIDE R14, R3, 0x4, R10 ;  /* 0x00000004030e7825 */ /* 0x000fc800078e020a */
[----:B-1----:R-:W-:-:S06]  /*0340*/  IMAD.WIDE R12, R13, 0x4, R6 ;  /* 0x000000040d0c7825 */ /* 0x002fcc00078e0206 */
[----:B------:R-:W2:Y:S04]  /*0350*/  LDG.E.STRONG.SYS R12, desc[UR4][R12.64] ;  /* 0x000000040c0c7981 */ /* 0x000ea8000c1f5900 */
[----:B------:R-:W3:Y:S02]  /*0360*/  LDG.E.STRONG.SYS R17, desc[UR4][R14.64+0x4] ;  /* 0x000004040e117981 */ /* 0x000ee4000c1f5900 */
[----:B---3--:R-:W-:-:S06]  /*0370*/  IMAD.WIDE R16, R17, 0x4, R6 ;  /* 0x0000000411107825 */ /* 0x008fcc00078e0206 */
[----:B------:R-:W3:Y:S04]  /*0380*/  LDG.E.STRONG.SYS R16, desc[UR4][R16.64] ;  /* 0x0000000410107981 */ /* 0x000ee8000c1f5900 */
[----:B------:R-:W4:Y:S02]  /*0390*/  LDG.E.STRONG.SYS R19, desc[UR4][R14.64+0x8] ;  /* 0x000008040e137981 */ /* 0x000f24000c1f5900 */
[----:B----4-:R-:W-:-:S06]  /*03a0*/  IMAD.WIDE R6, R19, 0x4, R6 ;  /* 0x0000000413067825 */ /* 0x010fcc00078e0206 */
[----:B------:R-:W3:Y:S01]  /*03b0*/  LDG.E.STRONG.SYS R7, desc[UR4][R6.64] ;  /* 0x0000000406077981 */ /* 0x000ee2000c1f5900 */
[----:B------:R-:W-:Y:S01]  /*03c0*/  BSSY B1, `(.L_x_84) ;  /* 0x0000020000017945 */ /* 0x000fe20003800000 */
[----:B---3--:R-:W-:-:S04]  /*03d0*/  VIMNMX R11, PT, PT, R16, R7, PT ;  /* 0x00000007100b7248 */ /* 0x008fc80003fe0100 */
[----:B--2---:R-:W-:-:S13]  /*03e0*/  ISETP.GE.AND P0, PT, R11, R12, PT ;  /* 0x0000000c0b00720c */ /* 0x004fda0003f06270 */
[----:B------:R-:W-:Y:S05]  /*03f0*/  @P0 BRA `(.L_x_85) ;  /* 0x0000000000700947 */ /* 0x000fea0003800000 */
[----:B------:R-:W-:-:S13]  /*0400*/  ISETP.GT.AND P0, PT, R16, R7, PT ;  /* 0x000000071000720c */ /* 0x000fda0003f04270 */
[----:B------:R-:W-:-:S05]  /*0410*/  @!P0 VIADD R9, R5, 0x1 ;  /* 0x0000000105098836 */ /* 0x000fca0000000000 */
[----:B------:R-:W-:-:S13]  /*0420*/  ISETP.GT.AND P0, PT, R9, R0, PT ;  /* 0x000000000900720c */ /* 0x000fda0003f04270 */
[----:B------:R-:W-:Y:S05]  /*0430*/  @!P0 BRA `(.L_x_85) ;  /* 0x0000000000608947 */ /* 0x000fea0003800000 */
[----:B------:R-:W0:Y:S01]  /*0440*/  LDC.64 R4, c[0x4][0x8] ;  /* 0x01000200ff047b82 */ /* 0x000e220000000a00 */
[----:B------:R-:W-:-:S07]  /*0450*/  MOV R15, R9 ;  /* 0x00000009000f7202 */ /* 0x000fce0000000f00 */
[----:B------:R-:W1:Y:S02]  /*0460*/  LDC.64 R6, c[0x4][RZ] ;  /* 0x01000000ff067b82 */ /* 0x000e640000000a00 */
.L_x_86:
[----:B---3--:R-:W-:-:S05]  /*0470*/  VIADD R8, R15, 0xffffffff ;  /* 0xffffffff0f087836 */ /* 0x008fca0000000000 */
[----:B------:R-:W-:-:S04]  /*0480*/  LEA.HI R8, R8, R8, RZ, 0x1 ;  /* 0x0000000808087211 */ /* 0x000fc800078f08ff */
[----:B------:R-:W-:-:S05]  /*0490*/  SHF.R.S32.HI R19, RZ, 0x1, R8 ;  /* 0x00000001ff137819 */ /* 0x000fca0000011408 */
[----:B0-----:R-:W-:-:S05]  /*04a0*/  IMAD.WIDE R8, R19, 0x4, R4 ;  /* 0x0000000413087825 */ /* 0x001fca00078e0204 */
[----:B------:R-:W1:Y:S01]  /*04b0*/  LDG.E.STRONG.SYS R13, desc[UR4][R8.64] ;  /* 0x00000004080d7981 */ /* 0x000e62000c1f5900 */
        /* <DEDUP_REMOVED lines=11> */
[----:B------:R-:W-:Y:S02]  /*0570*/  ISETP.GT.AND P0, PT, R19, R0, PT ;  /* 0x000000001300720c */ /* 0x000fe40003f04270 */
[----:B------:R-:W-:Y:S01]  /*0580*/  MOV R15, R19 ;  /* 0x00000013000f7202 */ /* 0x000fe20000000f00 */
[----:B---3--:R3:W-:Y:S04]  /*0590*/  STG.E.STRONG.SYS desc[UR4][R10.64], R17 ;  /* 0x000000110a007986 */ /* 0x0087e8000c115904 */
[----:B--2---:R3:W-:Y:S06]  /*05a0*/  STG.E.STRONG.SYS desc[UR4][R8.64], R13 ;  /* 0x0000000d08007986 */ /* 0x0047ec000c115904 */
[----:B------:R-:W-:Y:S05]  /*05b0*/  @P0 BRA `(.L_x_86) ;  /* 0xfffffffc00ac0947 */ /* 0x000fea000383ffff */
.L_x_85:
[----:B------:R-:W-:Y:S05]  /*05c0*/  BSYNC B1 ;  /* 0x0000000000017941 */ /* 0x000fea0003800000 */
.L_x_84:
[----:B------:R-:W-:Y:S05]  /*05d0*/  BRA `(.L_x_87) ;  /* 0x00000000009c7947 */ /* 0x000fea0003800000 */
.L_x_83:
[----:B------:R-:W-:-:S05]  /*05e0*/  VIADD R15, R5, 0x1 ;  /* 0x00000001050f7836 */ /* 0x000fca0000000000 */
        /* <DEDUP_REMOVED lines=12> */
[----:B------:R-:W-:-:S04]  /*06b0*/  ISETP.GE.AND P0, PT, R5, R0, PT ;  /* 0x000000000500720c */ /* 0x000fc80003f06270 */
[----:B--2---:R-:W-:-:S13]  /*06c0*/  ISETP.LE.OR P0, PT, R6, R9, !P0 ;  /* 0x000000090600720c */ /* 0x004fda0004703670 */
[----:B------:R-:W-:Y:S05]  /*06d0*/  @P0 BRA `(.L_x_87) ;  /* 0x00000000005c0947 */ /* 0x000fea0003800000 */
[----:B------:R-:W0:Y:S08]  /*06e0*/  LDC.64 R4, c[0x4][0x8] ;  /* 0x01000200ff047b82 */ /* 0x000e300000000a00 */
[----:B------:R-:W1:Y:S02]  /*06f0*/  LDC.64 R6, c[0x4][RZ] ;  /* 0x01000000ff067b82 */ /* 0x000e640000000a00 */
.L_x_88:
[----:B---3--:R-:W-:-:S04]  /*0700*/  IADD3 R8, PT, PT, R15, -0x1, RZ ;  /* 0xffffffff0f087810 */ /* 0x008fc80007ffe0ff */
        /* <DEDUP_REMOVED lines=15> */
[----:B------:R-:W-:Y:S01]  /*0800*/  ISETP.GT.AND P0, PT, R19, R0, PT ;  /* 0x000000001300720c */ /* 0x000fe20003f04270 */
[----:B------:R-:W-:Y:S02]  /*0810*/  IMAD.MOV.U32 R15, RZ, RZ, R19 ;  /* 0x000000ffff0f7224 */ /* 0x000fe400078e0013 */
[----:B---3--:R3:W-:Y:S04]  /*0820*/  STG.E.STRONG.SYS desc[UR4][R10.64], R17 ;  /* 0x000000110a007986 */ /* 0x0087e8000c115904 */
[----:B--2---:R3:W-:Y:S06]  /*0830*/  STG.E.STRONG.SYS desc[UR4][R8.64], R13 ;  /* 0x0000000d08007986 */ /* 0x0047ec000c115904 */
[----:B------:R-:W-:Y:S05]  /*0840*/  @P0 BRA `(.L_x_88) ;  /* 0xfffffffc00ac0947 */ /* 0x000fea000383ffff */
.L_x_87:
[----:B------:R-:W-:Y:S05]  /*0850*/  BSYNC B0 ;  /* 0x0000000000007941 */ /* 0x000fea0003800000 */
.L_x_82:
[----:B------:R-:W-:-:S04]  /*0860*/  IADD3 R3, PT, PT, R3, 0x1, RZ ;  /* 0x0000000103037810 */ /* 0x000fc80007ffe0ff */
[----:B------:R-:W-:-:S13]  /*0870*/  ISETP.GE.AND P0, PT, R3, R2, PT ;  /* 0x000000020300720c */ /* 0x000fda0003f06270 */
[----:B------:R-:W-:Y:S05]  /*0880*/  @!P0 BRA `(.L_x_89) ;  /* 0xfffffff800848947 */ /* 0x000fea000383ffff */
[----:B------:R-:W-:Y:S05]  /*0890*/  EXIT ;  /* 0x000000000000794d */ /* 0x000fea0003800000 */
.L_x_90:
        /* <DEDUP_REMOVED lines=14> */
.L_x_124:


//--------------------- .text._Z13A_star_expandPiS_PjS_S_S_S_S_S_S_iiiiS_S_iS_S_S_i --------------------------
	.section	.text._Z13A_star_expandPiS_PjS_S_S_S_S_S_S_iiiiS_S_iS_S_S_i,"ax",@progbits
	.align	128
        .global         _Z13A_star_expandPiS_PjS_S_S_S_S_S_S_iiiiS_S_iS_S_S_i
        .type           _Z13A_star_expandPiS_PjS_S_S_S_S_S_S_iiiiS_S_iS_S_S_i,@function
        .size           _Z13A_star_expandPiS_PjS_S_S_S_S_S_S_iiiiS_S_iS_S_S_i,(.L_x_125 - _Z13A_star_expandPiS_PjS_S_S_S_S_S_S_iiiiS_S_iS_S_S_i)
        .other          _Z13A_star_expandPiS_PjS_S_S_S_S_S_S_iiiiS_S_iS_S_S_i,@"STO_CUDA_ENTRY STV_DEFAULT"
_Z13A_star_expandPiS_PjS_S_S_S_S_S_S_iiiiS_S_iS_S_S_i:
.text._Z13A_star_expandPiS_PjS_S_S_S_S_S_S_iiiiS_S_iS_S_S_i:
        /* <DEDUP_REMOVED lines=12> */
[----:B0-----:R-:W-:-:S06]  /*00c0*/  IMAD.WIDE R6, R5, 0x4, R6 ;  /* 0x0000000405067825 */ /* 0x001fcc00078e0206 */
[----:B------:R-:W1:Y:S01]  /*00d0*/  LDG.E R6, desc[UR6][R6.64] ;  /* 0x0000000606067981 */ /* 0x000e62000c1e1900 */
[----:B------:R-:W0:Y:S01]  /*00e0*/  LDCU UR5, c[0x0][0x3d4] ;  /* 0x00007a80ff0577ac */ /* 0x000e220008000800 */
[----:B------:R-:W-:Y:S01]  /*00f0*/  BSSY.RECONVERGENT B0, `(.L_x_91) ;  /* 0x000000f000007945 */ /* 0x000fe20003800200 */
[----:B------:R-:W2:Y:S01]  /*0100*/  LDCU UR8, c[0x0][0x410] ;  /* 0x00008200ff0877ac */ /* 0x000ea20008000800 */
[----:B0-----:R-:W-:Y:S01]  /*0110*/  IMAD.U32 R24, RZ, RZ, UR5 ;  /* 0x00000005ff187e24 */ /* 0x001fe2000f8e00ff */
[----:B--2---:R-:W-:Y:S02]  /*0120*/  MOV R0, UR8 ;  /* 0x0000000800007c02 */ /* 0x004fe40008000f00 */
[----:B-1----:R-:W-:-:S13]  /*0130*/  ISETP.NE.AND P0, PT, R6, UR4, PT ;  /* 0x0000000406007c0c */ /* 0x002fda000bf05270 */
[----:B------:R-:W-:Y:S05]  /*0140*/  @P0 BRA `(.L_x_92) ;  /* 0x0000000000240947 */ /* 0x000fea0003800000 */
[----:B------:R-:W0:Y:S01]  /*0150*/  S2R R5, SR_LANEID ;  /* 0x0000000000057919 */ /* 0x000e220000000000 */
[----:B------:R-:W-:Y:S01]  /*0160*/  IMAD.MOV.U32 R4, RZ, RZ, 0x1 ;  /* 0x00000001ff047424 */ /* 0x000fe200078e00ff */
[----:B------:R-:W1:Y:S01]  /*0170*/  LDC.64 R2, c[0x0][0x3c0] ;  /* 0x0000f000ff027b82 */ /* 0x000e620000000a00 */
[----:B------:R-:W-:-:S07]  /*0180*/  VOTEU.ANY UR4, UPT, PT ;  /* 0x0000000000047886 */ /* 0x000fce00038e0100 */
[----:B------:R-:W2:Y:S01]  /*0190*/  REDUX.OR UR5, R4 ;  /* 0x00000000040573c4 */ /* 0x000ea20000004000 */
[----:B------:R-:W-:-:S06]  /*01a0*/  UFLO.U32 UR4, UR4 ;  /* 0x00000004000472bd */ /* 0x000fcc00080e0000 */
[----:B0-----:R-:W-:Y:S02]  /*01b0*/  ISETP.EQ.U32.AND P0, PT, R5, UR4, PT ;  /* 0x0000000405007c0c */ /* 0x001fe4000bf02070 */
[----:B--2---:R-:W-:-:S11]  /*01c0*/  MOV R5, UR5 ;  /* 0x0000000500057c02 */ /* 0x004fd60008000f00 */
[----:B-1----:R0:W5:Y:S02]  /*01d0*/  @P0 ATOMG.E.OR.STRONG.GPU PT, RZ, desc[UR6][R2.64], R5 ;  /* 0x8000000502ff09a8 */ /* 0x002164000b1ef106 */
.L_x_92:
[----:B------:R-:W-:Y:S05]  /*01e0*/  BSYNC.RECONVERGENT B0 ;  /* 0x0000000000007941 */ /* 0x000fea0003800200 */
.L_x_91:
[----:B------:R-:W1:Y:S01]  /*01f0*/  LDCU UR4, c[0x0][0x3d0] ;  /* 0x00007a00ff0477ac */ /* 0x000e620008000800 */
[----:B------:R-:W2:Y:S08]  /*0200*/  LDC.64 R8, c[0x0][0x380] ;  /* 0x0000e000ff087b82 */ /* 0x000eb00000000a00 */
[----:B0-----:R-:W0:Y:S08]  /*0210*/  LDC.64 R4, c[0x4][RZ] ;  /* 0x01000000ff047b82 */ /* 0x001e300000000a00 */
[----:B------:R-:W3:Y:S01]  /*0220*/  LDC.64 R2, c[0x0][0x398] ;  /* 0x0000e600ff027b82 */ /* 0x000ee20000000a00 */
[----:B-1----:R-:W-:-:S06]  /*0230*/  UIADD3 UR4, UPT, UPT, UR4, -0x1, URZ ;  /* 0xffffffff04047890 */ /* 0x002fcc000fffe0ff */
[C---:B------:R-:W-:Y:S01]  /*0240*/  ISETP.NE.AND P0, PT, R6.reuse, UR4, PT ;  /* 0x0000000406007c0c */ /* 0x040fe2000bf05270 */
[----:B--2---:R-:W-:-:S05]  /*0250*/  IMAD.WIDE R8, R6, 0x4, R8 ;  /* 0x0000000406087825 */ /* 0x004fca00078e0208 */
[----:B------:R-:W2:Y:S07]  /*0260*/  LDG.E R25, desc[UR6][R8.64] ;  /* 0x0000000608197981 */ /* 0x000eae000c1e1900 */
[----:B------:R-:W2:Y:S01]  /*0270*/  @P0 LDG.E R24, desc[UR6][R8.64+0x4] ;  /* 0x0000040608180981 */ /* 0x000ea2000c1e1900 */
[----:B------:R-:W-:Y:S01]  /*0280*/  BSSY.RECONVERGENT B0, `(.L_x_93) ;  /* 0x0000040000007945 */ /* 0x000fe20003800200 */
[----:B0-----:R-:W-:-:S04]  /*0290*/  IMAD.WIDE R4, R6, 0x4, R4 ;  /* 0x0000000406047825 */ /* 0x001fc800078e0204 */
[----:B---3--:R-:W-:Y:S01]  /*02a0*/  IMAD.WIDE R2, R6, 0x4, R2 ;  /* 0x0000000406027825 */ /* 0x008fe200078e0202 */
[----:B--2---:R-:W-:-:S13]  /*02b0*/  ISETP.GE.AND P0, PT, R25, R24, PT ;  /* 0x000000181900720c */ /* 0x004fda0003f06270 */
[----:B------:R-:W-:Y:S05]  /*02c0*/  @P0 BRA `(.L_x_94) ;  /* 0x0000000000ec0947 */ /* 0x000fea0003800000 */
.L_x_100:
[----:B0-2---:R-:W0:Y:S02]  /*02d0*/  LDC.64 R8, c[0x0][0x388] ;  /* 0x0000e200ff087b82 */ /* 0x005e240000000a00 */
[----:B0-----:R-:W-:-:S05]  /*02e0*/  IMAD.WIDE R8, R25, 0x4, R8 ;  /* 0x0000000419087825 */ /* 0x001fca00078e0208 */
[----:B------:R-:W2:Y:S02]  /*02f0*/  LDG.E R7, desc[UR6][R8.64] ;  /* 0x0000000608077981 */ /* 0x000ea4000c1e1900 */
[----:B--2---:R-:W-:-:S13]  /*0300*/  ISETP.GE.AND P0, PT, R7, RZ, PT ;  /* 0x000000ff0700720c */ /* 0x004fda0003f06270 */
[----:B-1-34-:R-:W-:Y:S05]  /*0310*/  @!P0 BRA `(.L_x_95) ;  /* 0x0000000000cc8947 */ /* 0x01afea0003800000 */
[----:B------:R-:W0:Y:S08]  /*0320*/  LDC.64 R16, c[0x0][0x3b8] ;  /* 0x0000ee00ff107b82 */ /* 0x000e300000000a00 */
[----:B------:R-:W1:Y:S08]  /*0330*/  LDC.64 R18, c[0x4][RZ] ;  /* 0x01000000ff127b82 */ /* 0x000e700000000a00 */
[----:B------:R-:W2:Y:S08]  /*0340*/  LDC.64 R8, c[0x0][0x3a0] ;  /* 0x0000e800ff087b82 */ /* 0x000eb00000000a00 */
[----:B------:R-:W3:Y:S01]  /*0350*/  LDC.64 R10, c[0x0][0x3c8] ;  /* 0x0000f200ff0a7b82 */ /* 0x000ee20000000a00 */
[----:B0-----:R-:W-:-:S07]  /*0360*/  IMAD.WIDE.U32 R16, R7, 0x4, R16 ;  /* 0x0000000407107825 */ /* 0x001fce00078e0010 */
[----:B------:R-:W0:Y:S01]  /*0370*/  LDC.64 R12, c[0x0][0x390] ;  /* 0x0000e400ff0c7b82 */ /* 0x000e220000000a00 */
[----:B-1----:R-:W-:-:S07]  /*0380*/  IMAD.WIDE.U32 R18, R7, 0x4, R18 ;  /* 0x0000000407127825 */ /* 0x002fce00078e0012 */
[----:B------:R-:W1:Y:S02]  /*0390*/  LDC.64 R14, c[0x0][0x398] ;  /* 0x0000e600ff0e7b82 */ /* 0x000e640000000a00 */
.L_x_99:
[----:B----4-:R-:W-:Y:S02]  /*03a0*/  HFMA2 R20, -RZ, RZ, 0, 0 ;  /* 0x00000000ff147431 */ /* 0x010fe400000001ff */
[----:B------:R-:W-:Y:S01]  /*03b0*/  IMAD.MOV.U32 R21, RZ, RZ, 0x1 ;  /* 0x00000001ff157424 */ /* 0x000fe200078e00ff */
[----:B------:R-:W-:Y:S05]  /*03c0*/  YIELD ;  /* 0x0000000000007946 */ /* 0x000fea0003800000 */
[----:B------:R-:W4:Y:S02]  /*03d0*/  ATOMG.E.CAS.STRONG.GPU PT, R20, [R16], R20, R21 ;  /* 0x00000014101473a9 */ /* 0x000f2400001ee115 */
[----:B----4-:R-:W-:-:S02]  /*03e0*/  ISETP.NE.AND P1, PT, R20, RZ, PT ;  /* 0x000000ff1400720c */ /* 0x010fc40003f25270 */
[----:B------:R-:W-:-:S11]  /*03f0*/  ISETP.NE.AND P0, PT, R20, RZ, PT ;  /* 0x000000ff1400720c */ /* 0x000fd60003f05270 */
[----:B------:R-:W-:Y:S05]  /*0400*/  @P1 BRA `(.L_x_96) ;  /* 0x0000000000841947 */ /* 0x000fea0003800000 */
[----:B0-----:R-:W-:Y:S01]  /*0410*/  IMAD.WIDE R20, R25, 0x4, R12 ;  /* 0x0000000419147825 */ /* 0x001fe200078e020c */
[----:B------:R-:W4:Y:S03]  /*0420*/  LDG.E.STRONG.SYS R26, desc[UR6][R18.64] ;  /* 0x00000006121a7981 */ /* 0x000f26000c1f5900 */
[----:B-1----:R-:W-:Y:S01]  /*0430*/  IMAD.WIDE.U32 R22, R7, 0x4, R14 ;  /* 0x0000000407167825 */ /* 0x002fe200078e000e */
[----:B------:R-:W2:Y:S04]  /*0440*/  LDG.E R29, desc[UR6][R2.64] ;  /* 0x00000006021d7981 */ /* 0x000ea8000c1e1900 */
[----:B------:R-:W2:Y:S04]  /*0450*/  LDG.E R20, desc[UR6][R20.64] ;  /* 0x0000000614147981 */ /* 0x000ea8000c1e1900 */
[----:B------:R-:W2:Y:S04]  /*0460*/  LDG.E.STRONG.SYS R27, desc[UR6][R4.64] ;  /* 0x00000006041b7981 */ /* 0x000ea8000c1f5900 */
[----:B------:R-:W3:Y:S01]  /*0470*/  LDG.E R22, desc[UR6][R22.64] ;  /* 0x0000000616167981 */ /* 0x000ee2000c1e1900 */
[----:B------:R-:W-:Y:S01]  /*0480*/  BSSY.RECONVERGENT B1, `(.L_x_97) ;  /* 0x0000016000017945 */ /* 0x000fe20003800200 */
[----:B--2---:R-:W-:-:S05]  /*0490*/  IADD3 R27, PT, PT, R20, R27, -R29 ;  /* 0x0000001b141b7210 */ /* 0x004fca0007ffe81d */
[----:B---3--:R-:W-:-:S05]  /*04a0*/  IMAD.IADD R27, R27, 0x1, R22 ;  /* 0x000000011b1b7824 */ /* 0x008fca00078e0216 */
[----:B----4-:R-:W-:-:S13]  /*04b0*/  ISETP.GT.U32.AND P1, PT, R26, R27, PT ;  /* 0x0000001b1a00720c */ /* 0x010fda0003f24070 */
        /* <DEDUP_REMOVED lines=10> */
[----:B------:R-:W-:Y:S01]  /*0560*/  IMAD.WIDE.U32 R22, R7, 0x4, R10 ;  /* 0x0000000407167825 */ /* 0x000fe200078e000a */
[----:B------:R0:W-:Y:S05]  /*0570*/  STG.E desc[UR6][R20.64], R6 ;  /* 0x0000000614007986 */ /* 0x0001ea000c101906 */
[----:B------:R-:W2:Y:S02]  /*0580*/  LDG.E R22, desc[UR6][R22.64] ;  /* 0x0000000616167981 */ /* 0x000ea4000c1e1900 */
[----:B--2---:R-:W-:-:S13]  /*0590*/  ISETP.NE.AND P1, PT, R22, -0x1, PT ;  /* 0xffffffff1600780c */ /* 0x004fda0003f25270 */
[----:B------:R-:W1:Y:S01]  /*05a0*/  @!P1 LDC.64 R26, c[0x0][0x3e0] ;  /* 0x0000f800ff1a9b82 */ /* 0x000e620000000a00 */
[----:B------:R-:W-:Y:S02]  /*05b0*/  @!P1 IMAD.MOV.U32 R29, RZ, RZ, 0x1 ;  /* 0x00000001ff1d9424 */ /* 0x000fe400078e00ff */
[----:B-1----:R-:W-:-:S05]  /*05c0*/  @!P1 IMAD.WIDE.U32 R26, R7, 0x4, R26 ;  /* 0x00000004071a9825 */ /* 0x002fca00078e001a */
[----:B------:R0:W-:Y:S02]  /*05d0*/  @!P1 STG.E desc[UR6][R26.64], R29 ;  /* 0x0000001d1a009986 */ /* 0x0001e4000c101906 */
.L_x_98:
[----:B------:R-:W-:Y:S05]  /*05e0*/  BSYNC.RECONVERGENT B1 ;  /* 0x0000000000017941 */ /* 0x000fea0003800200 */
.L_x_97:
[----:B0-----:R-:W-:Y:S01]  /*05f0*/  MOV R20, 0x1 ;  /* 0x0000000100147802 */ /* 0x001fe20000000f00 */
[----:B------:R-:W-:-:S05]  /*0600*/  IMAD.MOV.U32 R21, RZ, RZ, RZ ;  /* 0x000000ffff157224 */ /* 0x000fca00078e00ff */
[----:B------:R4:W5:Y:S02]  /*0610*/  ATOMG.E.CAS.STRONG.GPU PT, RZ, [R16], R20, R21 ;  /* 0x0000001410ff73a9 */ /* 0x00096400001ee115 */
.L_x_96:
[----:B------:R-:W-:Y:S05]  /*0620*/  WARPSYNC.ALL ;  /* 0x0000000000007948 */ /* 0x000fea0003800000 */
[----:B------:R-:W-:Y:S06]  /*0630*/  BAR.SYNC.DEFER_BLOCKING 0x0 ;  /* 0x0000000000007b1d */ /* 0x000fec0000010000 */
[----:B------:R-:W-:Y:S05]  /*0640*/  @P0 BRA `(.L_x_99) ;  /* 0xfffffffc00540947 */ /* 0x000fea000383ffff */
.L_x_95:
[----:B------:R-:W-:-:S04]  /*0650*/  IADD3 R25, PT, PT, R25, 0x1, RZ ;  /* 0x0000000119197810 */ /* 0x000fc80007ffe0ff */
[----:B------:R-:W-:-:S13]  /*0660*/  ISETP.NE.AND P0, PT, R25, R24, PT ;  /* 0x000000181900720c */ /* 0x000fda0003f05270 */
[----:B------:R-:W-:Y:S05]  /*0670*/  @P0 BRA `(.L_x_100) ;  /* 0xfffffffc00140947 */ /* 0x000fea000383ffff */
.L_x_94:
[----:B------:R-:W-:Y:S05]  /*0680*/  BSYNC.RECONVERGENT B0 ;  /* 0x0000000000007941 */ /* 0x000fea0003800200 */
.L_x_93:
[----:B------:R-:W0:Y:S02]  /*0690*/  LDCU UR5, c[0x0][0x3f0] ;  /* 0x00007e00ff0577ac */ /* 0x000e240008000800 */
[----:B0-----:R-:W-:-:S13]  /*06a0*/  ISETP.NE.AND P0, PT, RZ, UR5, PT ;  /* 0x00000005ff007c0c */ /* 0x001fda000bf05270 */
[----:B------:R-:W-:Y:S05]  /*06b0*/  @!P0 EXIT ;  /* 0x000000000000894d */ /* 0x000fea0003800000 */
[----:B--2---:R-:W0:Y:S01]  /*06c0*/  LDC.64 R8, c[0x0][0x3f8] ;  /* 0x0000fe00ff087b82 */ /* 0x004e220000000a00 */
[C---:B------:R-:W-:Y:S01]  /*06d0*/  ISETP.NE.AND P0, PT, R6.reuse, UR4, PT ;  /* 0x0000000406007c0c */ /* 0x040fe2000bf05270 */
[----:B0-----:R-:W-:-:S12]  /*06e0*/  IMAD.WIDE R8, R6, 0x4, R8 ;  /* 0x0000000406087825 */ /* 0x001fd800078e0208 */
[----:B------:R-:W2:Y:S04]  /*06f0*/  @P0 LDG.E R0, desc[UR6][R8.64+0x4] ;  /* 0x0000040608000981 */ /* 0x000ea8000c1e1900 */
[----:B------:R-:W2:Y:S02]  /*0700*/  LDG.E R23, desc[UR6][R8.64] ;  /* 0x0000000608177981 */ /* 0x000ea4000c1e1900 */
[----:B--2---:R-:W-:-:S13]  /*0710*/  ISETP.GE.AND P0, PT, R23, R0, PT ;  /* 0x000000001700720c */ /* 0x004fda0003f06270 */
[----:B------:R-:W-:Y:S05]  /*0720*/  @P0 EXIT ;  /* 0x000000000000094d */ /* 0x000fea0003800000 */
.L_x_106:
[----:B0-----:R-:W0:Y:S02]  /*0730*/  LDC.64 R8, c[0x0][0x400] ;  /* 0x00010000ff087b82 */ /* 0x001e240000000a00 */
[----:B0-----:R-:W-:-:S05]  /*0740*/  IMAD.WIDE R8, R23, 0x4, R8 ;  /* 0x0000000417087825 */ /* 0x001fca00078e0208 */
[----:B--2---:R-:W2:Y:S01]  /*0750*/  LDG.E R7, desc[UR6][R8.64] ;  /* 0x0000000608077981 */ /* 0x004ea2000c1e1900 */
[----:B------:R-:W-:Y:S01]  /*0760*/  IMAD.MOV.U32 R25, RZ, RZ, R23 ;  /* 0x000000ffff197224 */ /* 0x000fe200078e0017 */
[----:B------:R-:W-:-:S04]  /*0770*/  IADD3 R23, PT, PT, R23, 0x1, RZ ;  /* 0x0000000117177810 */ /* 0x000fc80007ffe0ff */
[----:B------:R-:W-:Y:S02]  /*0780*/  ISETP.NE.AND P0, PT, R23, R0, PT ;  /* 0x000000001700720c */ /* 0x000fe40003f05270 */
[----:B--2---:R-:W-:-:S13]  /*0790*/  ISETP.GE.AND P1, PT, R7, RZ, PT ;  /* 0x000000ff0700720c */ /* 0x004fda0003f26270 */
[----:B------:R-:W-:Y:S05]  /*07a0*/  @!P1 BRA `(.L_x_101) ;  /* 0x0000000000cc9947 */ /* 0x000fea0003800000 */
[----:B------:R-:W0:Y:S08]  /*07b0*/  LDC.64 R12, c[0x0][0x390] ;  /* 0x0000e400ff0c7b82 */ /* 0x000e300000000a00 */
[----:B---3--:R-:W2:Y:S08]  /*07c0*/  LDC.64 R10, c[0x0][0x3b8] ;  /* 0x0000ee00ff0a7b82 */ /* 0x008eb00000000a00 */
[----:B------:R-:W3:Y:S08]  /*07d0*/  LDC.64 R8, c[0x4][RZ] ;  /* 0x01000000ff087b82 */ /* 0x000ef00000000a00 */
[----:B----4-:R-:W4:Y:S01]  /*07e0*/  LDC.64 R20, c[0x0][0x3c8] ;  /* 0x0000f200ff147b82 */ /* 0x010f220000000a00 */
[----:B0-----:R-:W-:-:S07]  /*07f0*/  IMAD.WIDE R12, R25, 0x4, R12 ;  /* 0x00000004190c7825 */ /* 0x001fce00078e020c */
[----:B------:R-:W0:Y:S01]  /*0800*/  LDC.64 R18, c[0x0][0x3e0] ;  /* 0x0000f800ff127b82 */ /* 0x000e220000000a00 */
[----:B--2---:R-:W-:-:S07]  /*0810*/  IMAD.WIDE.U32 R10, R7, 0x4, R10 ;  /* 0x00000004070a7825 */ /* 0x004fce00078e000a */
[----:B------:R-:W2:Y:S01]  /*0820*/  LDC.64 R16, c[0x0][0x3a0] ;  /* 0x0000e800ff107b82 */ /* 0x000ea20000000a00 */
[----:B---3--:R-:W-:-:S07]  /*0830*/  IMAD.WIDE.U32 R8, R7, 0x4, R8 ;  /* 0x0000000407087825 */ /* 0x008fce00078e0008 */
[----:B-1----:R-:W1:Y:S01]  /*0840*/  LDC.64 R14, c[0x0][0x398] ;  /* 0x0000e600ff0e7b82 */ /* 0x002e620000000a00 */
[----:B----4-:R-:W-:-:S04]  /*0850*/  IMAD.WIDE.U32 R20, R7, 0x4, R20 ;  /* 0x0000000407147825 */ /* 0x010fc800078e0014 */
[----:B0-----:R-:W-:-:S07]  /*0860*/  IMAD.WIDE.U32 R18, R7, 0x4, R18 ;  /* 0x0000000407127825 */ /* 0x001fce00078e0012 */
.L_x_105:
[----:B0-----:R-:W-:Y:S02]  /*0870*/  HFMA2 R24, -RZ, RZ, 0, 0 ;  /* 0x00000000ff187431 */ /* 0x001fe400000001ff */
[----:B------:R-:W-:Y:S01]  /*0880*/  IMAD.MOV.U32 R25, RZ, RZ, 0x1 ;  /* 0x00000001ff197424 */ /* 0x000fe200078e00ff */
[----:B------:R-:W-:Y:S05]  /*0890*/  YIELD ;  /* 0x0000000000007946 */ /* 0x000fea0003800000 */
[----:B------:R-:W3:Y:S02]  /*08a0*/  ATOMG.E.CAS.STRONG.GPU PT, R22, [R10], R24, R25 ;  /* 0x000000180a1673a9 */ /* 0x000ee400001ee119 */
[----:B---3--:R-:W-:-:S02]  /*08b0*/  ISETP.NE.AND P2, PT, R22, RZ, PT ;  /* 0x000000ff1600720c */ /* 0x008fc40003f45270 */
[----:B------:R-:W-:-:S11]  /*08c0*/  ISETP.NE.AND P1, PT, R22, RZ, PT ;  /* 0x000000ff1600720c */ /* 0x000fd60003f25270 */
[----:B------:R-:W-:Y:S05]  /*08d0*/  @P2 BRA `(.L_x_102) ;  /* 0x0000000000742947 */ /* 0x000fea0003800000 */
[----:B------:R-:W3:Y:S01]  /*08e0*/  LDG.E.STRONG.SYS R28, desc[UR6][R8.64] ;  /* 0x00000006081c7981 */ /* 0x000ee2000c1f5900 */
[----:B-1----:R-:W-:-:S03]  /*08f0*/  IMAD.WIDE.U32 R26, R7, 0x4, R14 ;  /* 0x00000004071a7825 */ /* 0x002fc600078e000e */
[----:B------:R-:W4:Y:S04]  /*0900*/  LDG.E R25, desc[UR6][R2.64] ;  /* 0x0000000602197981 */ /* 0x000f28000c1e1900 */
[----:B------:R-:W4:Y:S04]  /*0910*/  LDG.E R24, desc[UR6][R12.64] ;  /* 0x000000060c187981 */ /* 0x000f28000c1e1900 */
[----:B------:R-:W4:Y:S04]  /*0920*/  LDG.E.STRONG.SYS R29, desc[UR6][R4.64] ;  /* 0x00000006041d7981 */ /* 0x000f28000c1f5900 */
[----:B------:R-:W2:Y:S01]  /*0930*/  LDG.E R22, desc[UR6][R26.64] ;  /* 0x000000061a167981 */ /* 0x000ea2000c1e1900 */
[----:B------:R-:W-:Y:S01]  /*0940*/  BSSY.RECONVERGENT B0, `(.L_x_103) ;  /* 0x0000013000007945 */ /* 0x000fe20003800200 */
[----:B----4-:R-:W-:-:S05]  /*0950*/  IADD3 R29, PT, PT, R24, R29, -R25 ;  /* 0x0000001d181d7210 */ /* 0x010fca0007ffe819 */
[----:B--2---:R-:W-:-:S05]  /*0960*/  IMAD.IADD R29, R29, 0x1, R22 ;  /* 0x000000011d1d7824 */ /* 0x004fca00078e0216 */
[----:B---3--:R-:W-:-:S13]  /*0970*/  ISETP.GT.U32.AND P2, PT, R28, R29, PT ;  /* 0x0000001d1c00720c */ /* 0x008fda0003f44070 */
        /* <DEDUP_REMOVED lines=9> */
[----:B0-----:R-:W-:-:S05]  /*0a10*/  IMAD.WIDE.U32 R24, R7, 0x4, R16 ;  /* 0x0000000407187825 */ /* 0x001fca00078e0010 */
[----:B------:R0:W-:Y:S04]  /*0a20*/  STG.E desc[UR6][R24.64], R6 ;  /* 0x0000000618007986 */ /* 0x0001e8000c101906 */
[----:B------:R-:W2:Y:S02]  /*0a30*/  LDG.E R22, desc[UR6][R20.64] ;  /* 0x0000000614167981 */ /* 0x000ea4000c1e1900 */
[----:B--2---:R-:W-:-:S13]  /*0a40*/  ISETP.NE.AND P2, PT, R22, -0x1, PT ;  /* 0xffffffff1600780c */ /* 0x004fda0003f45270 */
[----:B------:R-:W-:-:S05]  /*0a50*/  @!P2 IMAD.MOV.U32 R27, RZ, RZ, 0x1 ;  /* 0x00000001ff1ba424 */ /* 0x000fca00078e00ff */
[----:B------:R0:W-:Y:S02]  /*0a60*/  @!P2 STG.E desc[UR6][R18.64], R27 ;  /* 0x0000001b1200a986 */ /* 0x0001e4000c101906 */
.L_x_104:
[----:B------:R-:W-:Y:S05]  /*0a70*/  BSYNC.RECONVERGENT B0 ;  /* 0x0000000000007941 */ /* 0x000fea0003800200 */
.L_x_103:
[----:B0-----:R-:W-:Y:S01]  /*0a80*/  MOV R24, 0x1 ;  /* 0x0000000100187802 */ /* 0x001fe20000000f00 */
[----:B------:R-:W-:-:S05]  /*0a90*/  IMAD.MOV.U32 R25, RZ, RZ, RZ ;  /* 0x000000ffff197224 */ /* 0x000fca00078e00ff */
[----:B------:R0:W5:Y:S02]  /*0aa0*/  ATOMG.E.CAS.STRONG.GPU PT, RZ, [R10], R24, R25 ;  /* 0x000000180aff73a9 */ /* 0x00016400001ee119 */
.L_x_102:
[----:B------:R-:W-:Y:S05]  /*0ab0*/  WARPSYNC.ALL ;  /* 0x0000000000007948 */ /* 0x000fea0003800000 */
[----:B------:R-:W-:Y:S06]  /*0ac0*/  BAR.SYNC.DEFER_BLOCKING 0x0 ;  /* 0x0000000000007b1d */ /* 0x000fec0000010000 */
[----:B------:R-:W-:Y:S05]  /*0ad0*/  @P1 BRA `(.L_x_105) ;  /* 0xfffffffc00641947 */ /* 0x000fea000383ffff */
.L_x_101:
[----:B------:R-:W-:Y:S05]  /*0ae0*/  @P0 BRA `(.L_x_106) ;  /* 0xfffffffc00100947 */ /* 0x000fea000383ffff */
[----:B------:R-:W-:Y:S05]  /*0af0*/  EXIT ;  /* 0x000000000000794d */ /* 0x000fea0003800000 */
.L_x_107:
        /* <DEDUP_REMOVED lines=16> */
.L_x_125:


//--------------------- .text._Z10extractMinPiS_S_S_ii --------------------------
	.section	.text._Z10extractMinPiS_S_S_ii,"ax",@progbits
	.align	128
        .global         _Z10extractMinPiS_S_S_ii
        .type           _Z10extractMinPiS_S_S_ii,@function
        .size           _Z10extractMinPiS_S_S_ii,(.L_x_126 - _Z10extractMinPiS_S_S_ii)
        .other          _Z10extractMinPiS_S_S_ii,@"STO_CUDA_ENTRY STV_DEFAULT"
_Z10extractMinPiS_S_S_ii:
.text._Z10extractMinPiS_S_S_ii:
        /* <DEDUP_REMOVED lines=18> */
[----:B0-----:R-:W-:-:S02]  /*0120*/  IADD3 R7, PT, PT, R0, -0x1, R7 ;  /* 0xffffffff00077810 */ /* 0x001fc40007ffe007 */
[----:B-1----:R-:W-:Y:S02]  /*0130*/  IADD3 R4, PT, PT, R6, 0xffffffe, RZ ;  /* 0x0ffffffe06047810 */ /* 0x002fe40007ffe0ff */
[----:B------:R-:W-:-:S03]  /*0140*/  IABS R6, R7 ;  /* 0x0000000700067213 */ /* 0x000fc60000000000 */
[----:B------:R0:W1:Y:S01]  /*0150*/  F2I.FTZ.U32.TRUNC.NTZ R5, R4 ;  /* 0x0000000400057305 */ /* 0x000062000021f000 */
[----:B------:R-:W-:-:S04]  /*0160*/  LOP3.LUT R7, R7, R0, RZ, 0x3c, !PT ;  /* 0x0000000007077212 */ /* 0x000fc800078e3cff */
[----:B------:R-:W-:Y:S01]  /*0170*/  ISETP.GE.AND P1, PT, R7, RZ, PT ;  /* 0x000000ff0700720c */ /* 0x000fe20003f26270 */
[----:B0-----:R-:W-:Y:S02]  /*0180*/  HFMA2 R4, -RZ, RZ, 0, 0 ;  /* 0x00000000ff047431 */ /* 0x001fe400000001ff */
[----:B-1----:R-:W-:-:S04]  /*0190*/  IMAD.MOV R8, RZ, RZ, -R5 ;  /* 0x000000ffff087224 */ /* 0x002fc800078e0a05 */
[----:B------:R-:W-:-:S04]  /*01a0*/  IMAD R15, R8, R13, RZ ;  /* 0x0000000d080f7224 */ /* 0x000fc800078e02ff */
[----:B------:R-:W-:-:S06]  /*01b0*/  IMAD.HI.U32 R5, R5, R15, R4 ;  /* 0x0000000f05057227 */ /* 0x000fcc00078e0004 */
        /* <DEDUP_REMOVED lines=8> */
[----:B------:R-:W-:-:S13]  /*0240*/  ISETP.GE.U32.AND P0, PT, R4, R13, PT ;  /* 0x0000000d0400720c */ /* 0x000fda0003f06070 */
[----:B------:R-:W-:-:S05]  /*0250*/  @P0 IADD3 R5, PT, PT, R5, 0x1, RZ ;  /* 0x0000000105050810 */ /* 0x000fca0007ffe0ff */
[----:B------:R-:W-:Y:S01]  /*0260*/  @!P1 IMAD.MOV R5, RZ, RZ, -R5 ;  /* 0x000000ffff059224 */ /* 0x000fe200078e0a05 */
[----:B------:R-:W-:-:S05]  /*0270*/  @!P2 LOP3.LUT R5, RZ, R0, RZ, 0x33, !PT ;  /* 0x00000000ff05a212 */ /* 0x000fca00078e33ff */
[----:B------:R-:W-:-:S05]  /*0280*/  IMAD R5, R9, R5, RZ ;  /* 0x0000000509057224 */ /* 0x000fca00078e02ff */
[C---:B------:R-:W-:Y:S01]  /*0290*/  IADD3 R0, PT, PT, R5.reuse, -0x1, RZ ;  /* 0xffffffff05007810 */ /* 0x040fe20007ffe0ff */
[----:B0-----:R-:W-:-:S04]  /*02a0*/  IMAD.WIDE R4, R5, 0x4, R6 ;  /* 0x0000000405047825 */ /* 0x001fc800078e0206 */
[----:B------:R-:W-:Y:S01]  /*02b0*/  IMAD.IADD R11, R11, 0x1, R0 ;  /* 0x000000010b0b7824 */ /* 0x000fe200078e0200 */
[----:B------:R0:W5:Y:S03]  /*02c0*/  LDG.E.STRONG.SYS R10, desc[UR4][R4.64] ;  /* 0x00000004040a7981 */ /* 0x000166000c1f5900 */
[----:B------:R-:W-:-:S06]  /*02d0*/  IMAD.WIDE R6, R11, 0x4, R6 ;  /* 0x000000040b067825 */ /* 0x000fcc00078e0206 */
[----:B------:R-:W2:Y:S04]  /*02e0*/  LDG.E.STRONG.SYS R7, desc[UR4][R6.64] ;  /* 0x0000000406077981 */ /* 0x000ea8000c1f5900 */
[----:B--2---:R0:W-:Y:S04]  /*02f0*/  STG.E.STRONG.SYS desc[UR4][R4.64], R7 ;  /* 0x0000000704007986 */ /* 0x0041e8000c115904 */
[----:B------:R-:W2:Y:S01]  /*0300*/  LDG.E R8, desc[UR4][R2.64] ;  /* 0x0000000402087981 */ /* 0x000ea2000c1e1900 */
[----:B------:R-:W-:Y:S01]  /*0310*/  BSSY B0, `(.L_x_108) ;  /* 0x0000057000007945 */ /* 0x000fe20003800000 */
[----:B--2---:R-:W-:-:S05]  /*0320*/  IADD3 R11, PT, PT, R8, -0x1, RZ ;  /* 0xffffffff080b7810 */ /* 0x004fca0007ffe0ff */
[----:B------:R0:W-:Y:S01]  /*0330*/  STG.E desc[UR4][R2.64], R11 ;  /* 0x0000000b02007986 */ /* 0x0001e2000c101904 */
[----:B------:R-:W-:-:S13]  /*0340*/  ISETP.GE.AND P0, PT, R8, 0x3, PT ;  /* 0x000000030800780c */ /* 0x000fda0003f06270 */
[----:B0-----:R-:W-:Y:S05]  /*0350*/  @!P0 BRA `(.L_x_109) ;  /* 0x0000000400488947 */ /* 0x001fea0003800000 */
[----:B------:R-:W0:Y:S01]  /*0360*/  LDC.64 R6, c[0x4][RZ] ;  /* 0x01000000ff067b82 */ /* 0x000e220000000a00 */
[----:B------:R-:W-:Y:S01]  /*0370*/  IMAD.MOV.U32 R12, RZ, RZ, R11 ;  /* 0x000000ffff0c7224 */ /* 0x000fe200078e000b */
[----:B------:R-:W-:Y:S01]  /*0380*/  MOV R15, RZ ;  /* 0x000000ff000f7202 */ /* 0x000fe20000000f00 */
[----:B------:R-:W-:Y:S01]  /*0390*/  IMAD.MOV.U32 R11, RZ, RZ, 0x1 ;  /* 0x00000001ff0b7424 */ /* 0x000fe200078e00ff */
[----:B------:R-:W-:-:S04]  /*03a0*/  MOV R19, RZ ;  /* 0x000000ff00137202 */ /* 0x000fc80000000f00 */
[----:B------:R-:W1:Y:S03]  /*03b0*/  LDC.64 R8, c[0x4][0x8] ;  /* 0x01000200ff087b82 */ /* 0x000e660000000a00 */
.L_x_114:
[----:B------:R-:W-:Y:S01]  /*03c0*/  VIADD R17, R15, 0x2 ;  /* 0x000000020f117836 */ /* 0x000fe20000000000 */
[----:B------:R-:W-:Y:S05]  /*03d0*/  YIELD ;  /* 0x0000000000007946 */ /* 0x000fea0003800000 */
[----:B------:R-:W-:Y:S01]  /*03e0*/  ISETP.GE.AND P0, PT, R17, R12, PT ;  /* 0x0000000c1100720c */ /* 0x000fe20003f06270 */
[----:B------:R-:W-:-:S12]  /*03f0*/  BSSY.RELIABLE B1, `(.L_x_110) ;  /* 0x0000043000017945 */ /* 0x000fd80003800100 */
[----:B------:R-:W-:Y:S05]  /*0400*/  @!P0 BRA `(.L_x_111) ;  /* 0x0000000000488947 */ /* 0x000fea0003800000 */
[----:B------:R-:W-:-:S05]  /*0410*/  IMAD.WIDE R12, R19, 0x4, R4 ;  /* 0x00000004130c7825 */ /* 0x000fca00078e0204 */
[----:B------:R-:W0:Y:S01]  /*0420*/  LDG.E.STRONG.SYS R15, desc[UR4][R12.64] ;  /* 0x000000040c0f7981 */ /* 0x000e22000c1f5900 */
[----:B------:R-:W-:Y:S01]  /*0430*/  IADD3 R19, PT, PT, R0, R17, RZ ;  /* 0x0000001100137210 */ /* 0x000fe20007ffe0ff */
[----:B0-----:R-:W-:-:S04]  /*0440*/  IMAD.WIDE R16, R15, 0x4, R6 ;  /* 0x000000040f107825 */ /* 0x001fc800078e0206 */
[----:B-1----:R-:W-:Y:S02]  /*0450*/  IMAD.WIDE R14, R19, 0x4, R8 ;  /* 0x00000004130e7825 */ /* 0x002fe400078e0208 */
[----:B------:R-:W2:Y:S04]  /*0460*/  LDG.E.STRONG.SYS R16, desc[UR4][R16.64] ;  /* 0x0000000410107981 */ /* 0x000ea8000c1f5900 */
[----:B------:R-:W3:Y:S02]  /*0470*/  LDG.E.STRONG.SYS R19, desc[UR4][R14.64] ;  /* 0x000000040e137981 */ /* 0x000ee4000c1f5900 */
[----:B---3--:R-:W-:-:S06]  /*0480*/  IMAD.WIDE R18, R19, 0x4, R6 ;  /* 0x0000000413127825 */ /* 0x008fcc00078e0206 */
[----:B------:R-:W2:Y:S02]  /*0490*/  LDG.E.STRONG.SYS R19, desc[UR4][R18.64] ;  /* 0x0000000412137981 */ /* 0x000ea4000c1f5900 */
[----:B--2---:R-:W-:-:S13]  /*04a0*/  ISETP.GT.AND P0, PT, R16, R19, PT ;  /* 0x000000131000720c */ /* 0x004fda0003f04270 */
[----:B------:R-:W-:Y:S05]  /*04b0*/  @!P0 BREAK.RELIABLE B1 ;  /* 0x0000000000018942 */ /* 0x000fea0003800100 */
[----:B------:R-:W-:Y:S05]  /*04c0*/  @!P0 BRA `(.L_x_109) ;  /* 0x0000000000ec8947 */ /* 0x000fea0003800000 */
[----:B------:R-:W2:Y:S04]  /*04d0*/  LDG.E.STRONG.SYS R17, desc[UR4][R14.64] ;  /* 0x000000040e117981 */ /* 0x000ea8000c1f5900 */
[----:B------:R-:W3:Y:S01]  /*04e0*/  LDG.E.STRONG.SYS R21, desc[UR4][R12.64] ;  /* 0x000000040c157981 */ /* 0x000ee2000c1f5900 */
[----:B------:R-:W-:-:S03]  /*04f0*/  MOV R19, R11 ;  /* 0x0000000b00137202 */ /* 0x000fc60000000f00 */
[----:B---3--:R4:W-:Y:S04]  /*0500*/  STG.E.STRONG.SYS desc[UR4][R14.64], R21 ;  /* 0x000000150e007986 */ /* 0x0089e8000c115904 */
[----:B--2---:R4:W-:Y:S01]  /*0510*/  STG.E.STRONG.SYS desc[UR4][R12.64], R17 ;  /* 0x000000110c007986 */ /* 0x0049e2000c115904 */
[----:B------:R-:W-:Y:S05]  /*0520*/  BRA `(.L_x_112) ;  /* 0x0000000000bc7947 */ /* 0x000fea0003800000 */
.L_x_111:
[----:B------:R-:W-:-:S05]  /*0530*/  IMAD.WIDE R12, R19, 0x4, R4 ;  /* 0x00000004130c7825 */ /* 0x000fca00078e0204 */
[----:B------:R-:W0:Y:S01]  /*0540*/  LDG.E.STRONG.SYS R19, desc[UR4][R12.64] ;  /* 0x000000040c137981 */ /* 0x000e22000c1f5900 */
[----:B------:R-:W-:-:S04]  /*0550*/  IMAD.WIDE R14, R15, 0x4, R4 ;  /* 0x000000040f0e7825 */ /* 0x000fc800078e0204 */
[----:B0-----:R-:W-:-:S06]  /*0560*/  IMAD.WIDE R18, R19, 0x4, R6 ;  /* 0x0000000413127825 */ /* 0x001fcc00078e0206 */
[----:B------:R-:W2:Y:S04]  /*0570*/  LDG.E.STRONG.SYS R18, desc[UR4][R18.64] ;  /* 0x0000000412127981 */ /* 0x000ea8000c1f5900 */
[----:B------:R-:W3:Y:S02]  /*0580*/  LDG.E.STRONG.SYS R21, desc[UR4][R14.64+0x4] ;  /* 0x000004040e157981 */ /* 0x000ee4000c1f5900 */
[----:B---3--:R-:W-:-:S06]  /*0590*/  IMAD.WIDE R20, R21, 0x4, R6 ;  /* 0x0000000415147825 */ /* 0x008fcc00078e0206 */
[----:B------:R-:W2:Y:S02]  /*05a0*/  LDG.E.STRONG.SYS R21, desc[UR4][R20.64] ;  /* 0x0000000414157981 */ /* 0x000ea4000c1f5900 */
[----:B--2---:R-:W-:-:S13]  /*05b0*/  ISETP.GT.AND P0, PT, R18, R21, PT ;  /* 0x000000151200720c */ /* 0x004fda0003f04270 */
[----:B------:R-:W-:Y:S05]  /*05c0*/  @!P0 BRA `(.L_x_113) ;  /* 0x0000000000388947 */ /* 0x000fea0003800000 */
[----:B------:R-:W2:Y:S02]  /*05d0*/  LDG.E.STRONG.SYS R19, desc[UR4][R14.64+0x4] ;  /* 0x000004040e137981 */ /* 0x000ea4000c1f5900 */
[----:B--2---:R-:W-:-:S06]  /*05e0*/  IMAD.WIDE R18, R19, 0x4, R6 ;  /* 0x0000000413127825 */ /* 0x004fcc00078e0206 */
[----:B------:R-:W2:Y:S04]  /*05f0*/  LDG.E.STRONG.SYS R18, desc[UR4][R18.64] ;  /* 0x0000000412127981 */ /* 0x000ea8000c1f5900 */
[----:B------:R-:W3:Y:S02]  /*0600*/  LDG.E.STRONG.SYS R21, desc[UR4][R14.64+0x8] ;  /* 0x000008040e157981 */ /* 0x000ee4000c1f5900 */
[----:B---3--:R-:W-:-:S06]  /*0610*/  IMAD.WIDE R20, R21, 0x4, R6 ;  /* 0x0000000415147825 */ /* 0x008fcc00078e0206 */
[----:B------:R-:W2:Y:S02]  /*0620*/  LDG.E.STRONG.SYS R21, desc[UR4][R20.64] ;  /* 0x0000000414157981 */ /* 0x000ea4000c1f5900 */
[----:B--2---:R-:W-:-:S13]  /*0630*/  ISETP.GT.AND P0, PT, R18, R21, PT ;  /* 0x000000151200720c */ /* 0x004fda0003f04270 */
[----:B------:R-:W-:Y:S05]  /*0640*/  @P0 BRA `(.L_x_113) ;  /* 0x0000000000180947 */ /* 0x000fea0003800000 */
[----:B------:R-:W2:Y:S04]  /*0650*/  LDG.E.STRONG.SYS R17, desc[UR4][R14.64+0x4] ;  /* 0x000004040e117981 */ /* 0x000ea8000c1f5900 */
[----:B------:R-:W3:Y:S01]  /*0660*/  LDG.E.STRONG.SYS R21, desc[UR4][R12.64] ;  /* 0x000000040c157981 */ /* 0x000ee2000c1f5900 */
[----:B------:R-:W-:-:S03]  /*0670*/  IMAD.MOV.U32 R19, RZ, RZ, R11 ;  /* 0x000000ffff137224 */ /* 0x000fc600078e000b */
[----:B---3--:R3:W-:Y:S04]  /*0680*/  STG.E.STRONG.SYS desc[UR4][R14.64+0x4], R21 ;  /* 0x000004150e007986 */ /* 0x0087e8000c115904 */
[----:B--2---:R3:W-:Y:S01]  /*0690*/  STG.E.STRONG.SYS desc[UR4][R12.64], R17 ;  /* 0x000000110c007986 */ /* 0x0047e2000c115904 */
[----:B------:R-:W-:Y:S05]  /*06a0*/  BRA `(.L_x_112) ;  /* 0x00000000005c7947 */ /* 0x000fea0003800000 */
.L_x_113:
[----:B------:R-:W2:Y:S02]  /*06b0*/  LDG.E.STRONG.SYS R19, desc[UR4][R12.64] ;  /* 0x000000040c137981 */ /* 0x000ea4000c1f5900 */
[----:B--2---:R-:W-:-:S06]  /*06c0*/  IMAD.WIDE R18, R19, 0x4, R6 ;  /* 0x0000000413127825 */ /* 0x004fcc00078e0206 */
[----:B------:R-:W2:Y:S04]  /*06d0*/  LDG.E.STRONG.SYS R18, desc[UR4][R18.64] ;  /* 0x0000000412127981 */ /* 0x000ea8000c1f5900 */
[----:B------:R-:W3:Y:S02]  /*06e0*/  LDG.E.STRONG.SYS R21, desc[UR4][R14.64+0x8] ;  /* 0x000008040e157981 */ /* 0x000ee4000c1f5900 */
[----:B---3--:R-:W-:-:S06]  /*06f0*/  IMAD.WIDE R20, R21, 0x4, R6 ;  /* 0x0000000415147825 */ /* 0x008fcc00078e0206 */
[----:B------:R-:W2:Y:S02]  /*0700*/  LDG.E.STRONG.SYS R21, desc[UR4][R20.64] ;  /* 0x0000000414157981 */ /* 0x000ea4000c1f5900 */
[----:B--2---:R-:W-:-:S13]  /*0710*/  ISETP.GT.AND P0, PT, R18, R21, PT ;  /* 0x000000151200720c */ /* 0x004fda0003f04270 */
[----:B------:R-:W-:Y:S05]  /*0720*/  @!P0 BREAK.RELIABLE B1 ;  /* 0x0000000000018942 */ /* 0x000fea0003800100 */
        /* <DEDUP_REMOVED lines=8> */
[----:B------:R-:W-:Y:S05]  /*07b0*/  @P0 BREAK.RELIABLE B1 ;  /* 0x0000000000010942 */ /* 0x000fea0003800100 */
[----:B------:R-:W-:Y:S05]  /*07c0*/  @P0 BRA `(.L_x_109) ;  /* 0x00000000002c0947 */ /* 0x000fea0003800000 */
[----:B------:R-:W2:Y:S04]  /*07d0*/  LDG.E.STRONG.SYS R11, desc[UR4][R14.64+0x8] ;  /* 0x000008040e0b7981 */ /* 0x000ea8000c1f5900 */
[----:B------:R-:W3:Y:S01]  /*07e0*/  LDG.E.STRONG.SYS R21, desc[UR4][R12.64] ;  /* 0x000000040c157981 */ /* 0x000ee2000c1f5900 */
[----:B------:R-:W-:-:S03]  /*07f0*/  MOV R19, R17 ;  /* 0x0000001100137202 */ /* 0x000fc60000000f00 */
[----:B---3--:R0:W-:Y:S04]  /*0800*/  STG.E.STRONG.SYS desc[UR4][R14.64+0x8], R21 ;  /* 0x000008150e007986 */ /* 0x0081e8000c115904 */
[----:B--2---:R0:W-:Y:S02]  /*0810*/  STG.E.STRONG.SYS desc[UR4][R12.64], R11 ;  /* 0x0000000b0c007986 */ /* 0x0041e4000c115904 */
.L_x_112:
[----:B------:R-:W-:Y:S05]  /*0820*/  BSYNC.RELIABLE B1 ;  /* 0x0000000000017941 */ /* 0x000fea0003800100 */
.L_x_110:
[----:B0--34-:R-:W2:Y:S01]  /*0830*/  LDG.E R12, desc[UR4][R2.64] ;  /* 0x00000004020c7981 */ /* 0x019ea2000c1e1900 */
[----:B------:R-:W-:-:S05]  /*0840*/  SHF.L.U32 R15, R19, 0x1, RZ ;  /* 0x00000001130f7819 */ /* 0x000fca00000006ff */
[----:B------:R-:W-:-:S05]  /*0850*/  VIADD R11, R15, 0x1 ;  /* 0x000000010f0b7836 */ /* 0x000fca0000000000 */
[----:B--2---:R-:W-:-:S13]  /*0860*/  ISETP.GE.AND P0, PT, R11, R12, PT ;  /* 0x0000000c0b00720c */ /* 0x004fda0003f06270 */
[----:B------:R-:W-:Y:S05]  /*0870*/  @!P0 BRA `(.L_x_114) ;  /* 0xfffffff800d08947 */ /* 0x000fea000383ffff */
.L_x_109:
[----:B------:R-:W-:Y:S05]  /*0880*/  BSYNC B0 ;  /* 0x0000000000007941 */ /* 0x000fea0003800000 */
.L_x_108:
[----:B------:R-:W0:Y:S01]  /*0890*/  S2R R7, SR_LANEID ;  /* 0x0000000000077919 */ /* 0x000e220000000000 */
[----:B------:R-:W-:Y:S01]  /*08a0*/  VOTEU.ANY UR6, UPT, PT ;  /* 0x0000000000067886 */ /* 0x000fe200038e0100 */
[----:B------:R-:W2:Y:S01]  /*08b0*/  LDC.64 R2, c[0x0][0x398] ;  /* 0x0000e600ff027b82 */ /* 0x000ea20000000a00 */
[----:B------:R-:W0:Y:S01]  /*08c0*/  FLO.U32 R0, UR6 ;  /* 0x0000000600007d00 */ /* 0x000e2200080e0000 */
[----:B------:R-:W-:-:S06]  /*08d0*/  MOV R13, 0xffffffff ;  /* 0xffffffff000d7802 */ /* 0x000fcc0000000f00 */
[----:B------:R-:W3:Y:S01]  /*08e0*/  LDC.64 R4, c[0x0][0x390] ;  /* 0x0000e400ff047b82 */ /* 0x000ee20000000a00 */
[----:B------:R-:W3:Y:S01]  /*08f0*/  POPC R11, UR6 ;  /* 0x00000006000b7d09 */ /* 0x000ee20008000000 */
[----:B--2--5:R-:W-:-:S05]  /*0900*/  IMAD.WIDE R2, R10, 0x4, R2 ;  /* 0x000000040a027825 */ /* 0x024fca00078e0202 */
[----:B------:R-:W-:Y:S01]  /*0910*/  STG.E desc[UR4][R2.64], R13 ;  /* 0x0000000d02007986 */ /* 0x000fe2000c101904 */
[----:B0-----:R-:W-:Y:S02]  /*0920*/  ISETP.EQ.U32.AND P0, PT, R0, R7, PT ;  /* 0x000000070000720c */ /* 0x001fe40003f02070 */
[----:B------:R-:W0:Y:S11]  /*0930*/  LDC.64 R6, c[0x0][0x388] ;  /* 0x0000e200ff067b82 */ /* 0x000e360000000a00 */
[----:B---3--:R-:W2:Y:S01]  /*0940*/  @P0 ATOMG.E.ADD.STRONG.GPU PT, R5, desc[UR4][R4.64], R11 ;  /* 0x8000000b040509a8 */ /* 0x008ea200081ef104 */
[----:B-1----:R-:W1:Y:S02]  /*0950*/  S2R R8, SR_LTMASK ;  /* 0x0000000000087919 */ /* 0x002e640000003900 */
[----:B-1----:R-:W-:-:S06]  /*0960*/  LOP3.LUT R8, R8, UR6, RZ, 0xc0, !PT ;  /* 0x0000000608087c12 */ /* 0x002fcc000f8ec0ff */
[----:B------:R-:W1:Y:S01]  /*0970*/  POPC R8, R8 ;  /* 0x0000000800087309 */ /* 0x000e620000000000 */
[----:B--2---:R-:W1:Y:S02]  /*0980*/  SHFL.IDX PT, R9, R5, R0, 0x1f ;  /* 0x00001f0005097589 */ /* 0x004e6400000e0000 */
[----:B-1----:R-:W-:-:S05]  /*0990*/  IADD3 R9, PT, PT, R9, R8, RZ ;  /* 0x0000000809097210 */ /* 0x002fca0007ffe0ff */
[----:B0-----:R-:W-:-:S05]  /*09a0*/  IMAD.WIDE R6, R9, 0x4, R6 ;  /* 0x0000000409067825 */ /* 0x001fca00078e0206 */
[----:B------:R-:W-:Y:S01]  /*09b0*/  STG.E desc[UR4][R6.64], R10 ;  /* 0x0000000a06007986 */ /* 0x000fe2000c101904 */
[----:B------:R-:W-:Y:S05]  /*09c0*/  EXIT ;  /* 0x000000000000794d */ /* 0x000fea0003800000 */
.L_x_115:
        /* <DEDUP_REMOVED lines=11> */
.L_x_126:


//--------------------- .nv.shared.reserved.0     --------------------------
	.section	.nv.shared.reserved.0,"aw",@nobits
	.weak		__nv_reservedSMEM_offset_0_alias
	.size		__nv_reservedSMEM_offset_0_alias, 0, 64
	.other		__nv_reservedSMEM_offset_0_alias,@"STO_CUDA_RESERVED_SHARED STV_DEFAULT"
__nv_reservedSMEM_offset_0_alias:
	.zero		0
	.zero		64


//--------------------- .nv.global                --------------------------
	.section	.nv.global,"aw",@nobits
	.align	4
.nv.global:
	.type		Cx,@object
	.size		Cx,(PQ - Cx)
Cx:
	.zero		400000000
	.type		PQ,@object
	.size		PQ,(.L_1 - PQ)
PQ:
	.zero		400000000
.L_1:


//--------------------- .nv.constant0._Z5getCxiPi --------------------------
	.section	.nv.constant0._Z5getCxiPi,"a",@progbits
	.sectionflags	@""
	.align	4
.nv.constant0._Z5getCxiPi:
	.zero		912


//--------------------- .nv.constant0._Z10insertDestPiiS_ --------------------------
	.section	.nv.constant0._Z10insertDestPiiS_,"a",@progbits
	.sectionflags	@""
	.align	4
.nv.constant0._Z10insertDestPiiS_:
	.zero		920


//--------------------- .nv.constant0._Z9propogatePiS_S_S_PjS_iiS_S_S_S_S_S0_iS_S_S0_S_S_S0_ --------------------------
	.section	.nv.constant0._Z9propogatePiS_S_S_PjS_iiS_S_S_S_S_S0_iS_S_S0_S_S_S0_,"a",@progbits
	.sectionflags	@""
	.align	4
.nv.constant0._Z9propogatePiS_S_S_PjS_iiS_S_S_S_S_S0_iS_S_S0_S_S_S0_:
	.zero		1056


//--------------------- .nv.constant0._Z12propogateAddPiS_PjS_S_S_S_ii --------------------------
	.section	.nv.constant0._Z12propogateAddPiS_PjS_S_S_S_ii,"a",@progbits
	.sectionflags	@""
	.align	4
.nv.constant0._Z12propogateAddPiS_PjS_S_S_S_ii:
	.zero		960


//--------------------- .nv.constant0._Z12propogateDelPiiS_S_PjiiS_S_S_S_ --------------------------
	.section	.nv.constant0._Z12propogateDelPiiS_S_PjiiS_S_S_S_,"a",@progbits
	.sectionflags	@""
	.align	4
.nv.constant0._Z12propogateDelPiiS_S_PjiiS_S_S_S_:
	.zero		976


//--------------------- .nv.constant0._Z8checkMINPiS_iii --------------------------
	.section	.nv.constant0._Z8checkMINPiS_iii,"a",@progbits
	.sectionflags	@""
	.align	4
.nv.constant0._Z8checkMINPiS_iii:
	.zero		924


//--------------------- .nv.constant0._Z8insertPQPiS_S_iiS_ --------------------------
	.section	.nv.constant0._Z8insertPQPiS_S_iiS_,"a",@progbits
	.sectionflags	@""
	.align	4
.nv.constant0._Z8insertPQPiS_S_iiS_:
	.zero		936


//--------------------- .nv.constant0._Z5setNVPiS_S_i --------------------------
	.section	.nv.constant0._Z5setNVPiS_S_i,"a",@progbits
	.sectionflags	@""
	.align	4
.nv.constant0._Z5setNVPiS_S_i:
	.zero		924


//--------------------- .nv.constant0._Z10keepHeapPQPiii --------------------------
	.section	.nv.constant0._Z10keepHeapPQPiii,"a",@progbits
	.sectionflags	@""
	.align	4
.nv.constant0._Z10keepHeapPQPiii:
	.zero		912


//--------------------- .nv.constant0._Z13A_star_expandPiS_PjS_S_S_S_S_S_S_iiiiS_S_iS_S_S_i --------------------------
	.section	.nv.constant0._Z13A_star_expandPiS_PjS_S_S_S_S_S_S_iiiiS_S_iS_S_S_i,"a",@progbits
	.sectionflags	@""
	.align	4
.nv.constant0._Z13A_star_expandPiS_PjS_S_S_S_S_S_S_iiiiS_S_iS_S_S_i:
	.zero		1044


//--------------------- .nv.constant0._Z10extractMinPiS_S_S_ii --------------------------
	.section	.nv.constant0._Z10extractMinPiS_S_S_ii,"a",@progbits
	.sectionflags	@""
	.align	4
.nv.constant0._Z10extractMinPiS_S_S_ii:
	.zero		936


//--------------------- SYMBOLS --------------------------

	.type		.nv.reservedSmem.offset0,@object
	.size		.nv.reservedSmem.offset0,0x4
